// auto-generated by cutlass_sweep.sparse_gemm — config: {"arch": "sm_90", "cluster_m": 1, "cluster_n": 1, "dtype": "fp16", "tile_k": 128, "tile_m": 64, "tile_n": 128}
#include "cutlass/cutlass.h"
#include "cutlass/gemm/collective/collective_builder.hpp"
#include "cutlass/gemm/device/gemm_universal_adapter.h"
#include "cutlass/gemm/kernel/gemm_universal.hpp"
#include "cutlass/epilogue/collective/collective_builder.hpp"

using Elem = cutlass::half_t;
using Acc  = float;
using TileShape    = cute::Shape<cute::_64, cute::_128, cute::_128>;
using ClusterShape = cute::Shape<cute::_1, cute::_1, cute::_1>;

using CollectiveEpilogue = typename cutlass::epilogue::collective::CollectiveBuilder<
    cutlass::arch::Sm90, cutlass::arch::OpClassSparseTensorOp,
    TileShape, ClusterShape,
    cutlass::epilogue::collective::EpilogueTileAuto,
    Acc, Acc,
    Acc, cutlass::layout::ColumnMajor, 128 / cutlass::sizeof_bits<Acc>::value,
    Acc, cutlass::layout::ColumnMajor, 128 / cutlass::sizeof_bits<Acc>::value,
    cutlass::epilogue::collective::EpilogueScheduleAuto
  >::CollectiveOp;

using CollectiveMainloop = typename cutlass::gemm::collective::CollectiveBuilder<
    cutlass::arch::Sm90, cutlass::arch::OpClassSparseTensorOp,
    Elem, cutlass::layout::RowMajor, 128 / cutlass::sizeof_bits<Elem>::value,
    Elem, cutlass::layout::ColumnMajor, 128 / cutlass::sizeof_bits<Elem>::value,
    Acc,
    TileShape, ClusterShape,
    cutlass::gemm::collective::StageCountAutoCarveout<static_cast<int>(sizeof(typename CollectiveEpilogue::SharedStorage))>,
    cutlass::gemm::collective::KernelScheduleAuto
  >::CollectiveOp;

using GemmKernel = cutlass::gemm::kernel::GemmUniversal<
    cute::Shape<int,int,int,int>,
    CollectiveMainloop,
    CollectiveEpilogue
>;
using Gemm = cutlass::gemm::device::GemmUniversalAdapter<GemmKernel>;

auto* _anchor = &cutlass::device_kernel<GemmKernel>;


// ===== COMPILED SASS (sm_90a) =====

	.target	sm_90a

	.elftype	@"ET_EXEC"


//--------------------- .note.nv.tkinfo           --------------------------
	.section	.note.nv.tkinfo,"",@"SHT_NOTE"
	.sectionflags	@"SHF_NOTE_NV_TKINFO"
	.tkinfo
        /*0018*/ 	.word	0x00000002
        /*0030*/ 	.string	""
        /*0030*/ 	.string	"ptxas"
        /*0030*/ 	.string	"Cuda compilation tools, release 13.0, V13.0.88"
        /*0030*/ 	.string	"Build cuda_13.0.r13.0/compiler.36424714_0"
        /*0030*/ 	.string	"-arch sm_90a -m 64 "



//--------------------- .note.nv.cuinfo           --------------------------
	.section	.note.nv.cuinfo,"",@"SHT_NOTE"
	.sectionflags	@"SHF_NOTE_NV_CUINFO"
        /*0018*/ 	.short	0x0002
        /*001a*/ 	.short	0x005a
        /*001c*/ 	.short	0x0082
	.zero		2


//--------------------- .nv.info                  --------------------------
	.section	.nv.info,"",@"SHT_CUDA_INFO"
	.align	4


	//----- nvinfo : EIATTR_REGCOUNT
	.align		4
        /*0000*/ 	.byte	0x04, 0x2f
        /*0002*/ 	.short	(.L_12 - .L_11)
	.align		4
.L_11:
        /*0004*/ 	.word	index@(_ZN7cutlass13device_kernelINS_4gemm6kernel13GemmUniversalIN4cute5tupleIJiiiiEEENS1_10collective13CollectiveMmaINS1_40MainloopSm90TmaGmmaWarpSpecializedSparseILi5ENS5_IJNS4_1CILi1EEESB_SB_EEENS1_32KernelTmaWarpSpecializedPingpongEEENS5_IJNSA_ILi64EEENSA_ILi128EEESG_EEENS_6half_tENS5_IJNS4_6LayoutINS5_IJiNS5_IJNSA_ILi2EEEiEEEiEEENS5_IJlNS5_IJSB_SK_EEElEEEEENSJ_INS5_IJNS5_IJNS5_IJNSA_ILi8EEESK_NSA_ILi4EEEEEEiEEENS5_IJNS5_IJNSA_ILi16EEESK_SR_EEEiEEEiEEENS5_IJNS5_IJNS5_IJSG_SU_NSA_ILi2048EEEEEENSA_ILi8192EEEEEENS5_IJNS5_IJSB_NSA_ILi1024EEENSA_ILi32EEEEEElEEElEEEEEEEESI_NS5_IJlSB_lEEENS4_8TiledMMAINS4_8MMA_AtomIJNS4_4SM904GMMA6SPARSE27GMMA_64x128x32_F32F16F16_SSILNS1D_5MajorE0ELS1G_0ELNS1D_7ScaleInE1ELS1H_1ELNS1D_9SparseSelE0EEEEEENSJ_ISC_NS5_IJNSA_ILi0EEES1L_S1L_EEEEENS5_IJNS4_10UnderscoreES1O_S1O_EEEEENS4_13SM90_TMA_LOADENS4_14ComposedLayoutINS4_7SwizzleILi3ELi4ELi3EEENS4_25smem_sparse_ptr_flag_bitsILi2ELi16EEENSJ_INS5_IJNS5_IJSB_SQ_EEENS5_IJSK_SF_EEEEEENS5_IJNS5_IJS1L_SG_EEESN_EEEEEEEvNS4_8identityES1R_NS1S_IS1U_NS4_18smem_ptr_flag_bitsILi16EEENSJ_INS5_IJSQ_SF_EEENS5_IJSF_SB_EEEEEEEvS24_EENS_8epilogue10collective6detail29Sm90TmaWarpSpecializedAdapterINS2D_15DefaultEpilogueIfNS5_IJSB_llEEES2H_NS2C_6thread17LinearCombinationIfLi1EffLNS2I_9ScaleType4KindE0ELNS_15FloatRoundStyleE2EfEENS1_15EpilogueDefaultEEEEEvvEEEEvNT_6ParamsE)
        /*0008*/ 	.word	0x000000a8


	//----- nvinfo : EIATTR_FRAME_SIZE
	.align		4
.L_12:
        /*000c*/ 	.byte	0x04, 0x11
        /*000e*/ 	.short	(.L_14 - .L_13)
	.align		4
.L_13:
        /*0010*/ 	.word	index@(_ZN7cutlass13device_kernelINS_4gemm6kernel13GemmUniversalIN4cute5tupleIJiiiiEEENS1_10collective13CollectiveMmaINS1_40MainloopSm90TmaGmmaWarpSpecializedSparseILi5ENS5_IJNS4_1CILi1EEESB_SB_EEENS1_32KernelTmaWarpSpecializedPingpongEEENS5_IJNSA_ILi64EEENSA_ILi128EEESG_EEENS_6half_tENS5_IJNS4_6LayoutINS5_IJiNS5_IJNSA_ILi2EEEiEEEiEEENS5_IJlNS5_IJSB_SK_EEElEEEEENSJ_INS5_IJNS5_IJNS5_IJNSA_ILi8EEESK_NSA_ILi4EEEEEEiEEENS5_IJNS5_IJNSA_ILi16EEESK_SR_EEEiEEEiEEENS5_IJNS5_IJNS5_IJSG_SU_NSA_ILi2048EEEEEENSA_ILi8192EEEEEENS5_IJNS5_IJSB_NSA_ILi1024EEENSA_ILi32EEEEEElEEElEEEEEEEESI_NS5_IJlSB_lEEENS4_8TiledMMAINS4_8MMA_AtomIJNS4_4SM904GMMA6SPARSE27GMMA_64x128x32_F32F16F16_SSILNS1D_5MajorE0ELS1G_0ELNS1D_7ScaleInE1ELS1H_1ELNS1D_9SparseSelE0EEEEEENSJ_ISC_NS5_IJNSA_ILi0EEES1L_S1L_EEEEENS5_IJNS4_10UnderscoreES1O_S1O_EEEEENS4_13SM90_TMA_LOADENS4_14ComposedLayoutINS4_7SwizzleILi3ELi4ELi3EEENS4_25smem_sparse_ptr_flag_bitsILi2ELi16EEENSJ_INS5_IJNS5_IJSB_SQ_EEENS5_IJSK_SF_EEEEEENS5_IJNS5_IJS1L_SG_EEESN_EEEEEEEvNS4_8identityES1R_NS1S_IS1U_NS4_18smem_ptr_flag_bitsILi16EEENSJ_INS5_IJSQ_SF_EEENS5_IJSF_SB_EEEEEEEvS24_EENS_8epilogue10collective6detail29Sm90TmaWarpSpecializedAdapterINS2D_15DefaultEpilogueIfNS5_IJSB_llEEES2H_NS2C_6thread17LinearCombinationIfLi1EffLNS2I_9ScaleType4KindE0ELNS_15FloatRoundStyleE2EfEENS1_15EpilogueDefaultEEEEEvvEEEEvNT_6ParamsE)
        /*0014*/ 	.word	0x00000000


	//----- nvinfo : EIATTR_MIN_STACK_SIZE
	.align		4
.L_14:
        /*0018*/ 	.byte	0x04, 0x12
        /*001a*/ 	.short	(.L_16 - .L_15)
	.align		4
.L_15:
        /*001c*/ 	.word	index@(_ZN7cutlass13device_kernelINS_4gemm6kernel13GemmUniversalIN4cute5tupleIJiiiiEEENS1_10collective13CollectiveMmaINS1_40MainloopSm90TmaGmmaWarpSpecializedSparseILi5ENS5_IJNS4_1CILi1EEESB_SB_EEENS1_32KernelTmaWarpSpecializedPingpongEEENS5_IJNSA_ILi64EEENSA_ILi128EEESG_EEENS_6half_tENS5_IJNS4_6LayoutINS5_IJiNS5_IJNSA_ILi2EEEiEEEiEEENS5_IJlNS5_IJSB_SK_EEElEEEEENSJ_INS5_IJNS5_IJNS5_IJNSA_ILi8EEESK_NSA_ILi4EEEEEEiEEENS5_IJNS5_IJNSA_ILi16EEESK_SR_EEEiEEEiEEENS5_IJNS5_IJNS5_IJSG_SU_NSA_ILi2048EEEEEENSA_ILi8192EEEEEENS5_IJNS5_IJSB_NSA_ILi1024EEENSA_ILi32EEEEEElEEElEEEEEEEESI_NS5_IJlSB_lEEENS4_8TiledMMAINS4_8MMA_AtomIJNS4_4SM904GMMA6SPARSE27GMMA_64x128x32_F32F16F16_SSILNS1D_5MajorE0ELS1G_0ELNS1D_7ScaleInE1ELS1H_1ELNS1D_9SparseSelE0EEEEEENSJ_ISC_NS5_IJNSA_ILi0EEES1L_S1L_EEEEENS5_IJNS4_10UnderscoreES1O_S1O_EEEEENS4_13SM90_TMA_LOADENS4_14ComposedLayoutINS4_7SwizzleILi3ELi4ELi3EEENS4_25smem_sparse_ptr_flag_bitsILi2ELi16EEENSJ_INS5_IJNS5_IJSB_SQ_EEENS5_IJSK_SF_EEEEEENS5_IJNS5_IJS1L_SG_EEESN_EEEEEEEvNS4_8identityES1R_NS1S_IS1U_NS4_18smem_ptr_flag_bitsILi16EEENSJ_INS5_IJSQ_SF_EEENS5_IJSF_SB_EEEEEEEvS24_EENS_8epilogue10collective6detail29Sm90TmaWarpSpecializedAdapterINS2D_15DefaultEpilogueIfNS5_IJSB_llEEES2H_NS2C_6thread17LinearCombinationIfLi1EffLNS2I_9ScaleType4KindE0ELNS_15FloatRoundStyleE2EfEENS1_15EpilogueDefaultEEEEEvvEEEEvNT_6ParamsE)
        /*0020*/ 	.word	0x00000000
.L_16:


//--------------------- .nv.compat                --------------------------
	.section	.nv.compat,"",@"SHT_CUDA_COMPAT_INFO"
	.align	4
        /*0000*/ 	.byte	0x02, 0x09, 0x01, 0x00, 0x02, 0x02, 0x04, 0x00, 0x02, 0x05, 0x05, 0x00, 0x03, 0x07, 0x01, 0x01
        /*0010*/ 	.byte	0x02, 0x03, 0x01, 0x00, 0x02, 0x06, 0x01, 0x00, 0x04, 0x0b, 0x08, 0x00, 0x00, 0x00, 0x00, 0x00
        /*0020*/ 	.byte	0x00, 0x00, 0x00, 0x00


//--------------------- .nv.info._ZN7cutlass13device_kernelINS_4gemm6kernel13GemmUniversalIN4cute5tupleIJiiiiEEENS1_10collective13CollectiveMmaINS1_40MainloopSm90TmaGmmaWarpSpecializedSparseILi5ENS5_IJNS4_1CILi1EEESB_SB_EEENS1_32KernelTmaWarpSpecializedPingpongEEENS5_IJNSA_ILi64EEENSA_ILi128EEESG_EEENS_6half_tENS5_IJNS4_6LayoutINS5_IJiNS5_IJNSA_ILi2EEEiEEEiEEENS5_IJlNS5_IJSB_SK_EEElEEEEENSJ_INS5_IJNS5_IJNS5_IJNSA_ILi8EEESK_NSA_ILi4EEEEEEiEEENS5_IJNS5_IJNSA_ILi16EEESK_SR_EEEiEEEiEEENS5_IJNS5_IJNS5_IJSG_SU_NSA_ILi2048EEEEEENSA_ILi8192EEEEEENS5_IJNS5_IJSB_NSA_ILi1024EEENSA_ILi32EEEEEElEEElEEEEEEEESI_NS5_IJlSB_lEEENS4_8TiledMMAINS4_8MMA_AtomIJNS4_4SM904GMMA6SPARSE27GMMA_64x128x32_F32F16F16_SSILNS1D_5MajorE0ELS1G_0ELNS1D_7ScaleInE1ELS1H_1ELNS1D_9SparseSelE0EEEEEENSJ_ISC_NS5_IJNSA_ILi0EEES1L_S1L_EEEEENS5_IJNS4_10UnderscoreES1O_S1O_EEEEENS4_13SM90_TMA_LOADENS4_14ComposedLayoutINS4_7SwizzleILi3ELi4ELi3EEENS4_25smem_sparse_ptr_flag_bitsILi2ELi16EEENSJ_INS5_IJNS5_IJSB_SQ_EEENS5_IJSK_SF_EEEEEENS5_IJNS5_IJS1L_SG_EEESN_EEEEEEEvNS4_8identityES1R_NS1S_IS1U_NS4_18smem_ptr_flag_bitsILi16EEENSJ_INS5_IJSQ_SF_EEENS5_IJSF_SB_EEEEEEEvS24_EENS_8epilogue10collective6detail29Sm90TmaWarpSpecializedAdapterINS2D_15DefaultEpilogueIfNS5_IJSB_llEEES2H_NS2C_6thread17LinearCombinationIfLi1EffLNS2I_9ScaleType4KindE0ELNS_15FloatRoundStyleE2EfEENS1_15EpilogueDefaultEEEEEvvEEEEvNT_6ParamsE --------------------------
	.section	.nv.info._ZN7cutlass13device_kernelINS_4gemm6kernel13GemmUniversalIN4cute5tupleIJiiiiEEENS1_10collective13CollectiveMmaINS1_40MainloopSm90TmaGmmaWarpSpecializedSparseILi5ENS5_IJNS4_1CILi1EEESB_SB_EEENS1_32KernelTmaWarpSpecializedPingpongEEENS5_IJNSA_ILi64EEENSA_ILi128EEESG_EEENS_6half_tENS5_IJNS4_6LayoutINS5_IJiNS5_IJNSA_ILi2EEEiEEEiEEENS5_IJlNS5_IJSB_SK_EEElEEEEENSJ_INS5_IJNS5_IJNS5_IJNSA_ILi8EEESK_NSA_ILi4EEEEEEiEEENS5_IJNS5_IJNSA_ILi16EEESK_SR_EEEiEEEiEEENS5_IJNS5_IJNS5_IJSG_SU_NSA_ILi2048EEEEEENSA_ILi8192EEEEEENS5_IJNS5_IJSB_NSA_ILi1024EEENSA_ILi32EEEEEElEEElEEEEEEEESI_NS5_IJlSB_lEEENS4_8TiledMMAINS4_8MMA_AtomIJNS4_4SM904GMMA6SPARSE27GMMA_64x128x32_F32F16F16_SSILNS1D_5MajorE0ELS1G_0ELNS1D_7ScaleInE1ELS1H_1ELNS1D_9SparseSelE0EEEEEENSJ_ISC_NS5_IJNSA_ILi0EEES1L_S1L_EEEEENS5_IJNS4_10UnderscoreES1O_S1O_EEEEENS4_13SM90_TMA_LOADENS4_14ComposedLayoutINS4_7SwizzleILi3ELi4ELi3EEENS4_25smem_sparse_ptr_flag_bitsILi2ELi16EEENSJ_INS5_IJNS5_IJSB_SQ_EEENS5_IJSK_SF_EEEEEENS5_IJNS5_IJS1L_SG_EEESN_EEEEEEEvNS4_8identityES1R_NS1S_IS1U_NS4_18smem_ptr_flag_bitsILi16EEENSJ_INS5_IJSQ_SF_EEENS5_IJSF_SB_EEEEEEEvS24_EENS_8epilogue10collective6detail29Sm90TmaWarpSpecializedAdapterINS2D_15DefaultEpilogueIfNS5_IJSB_llEEES2H_NS2C_6thread17LinearCombinationIfLi1EffLNS2I_9ScaleType4KindE0ELNS_15FloatRoundStyleE2EfEENS1_15EpilogueDefaultEEEEEvvEEEEvNT_6ParamsE,"",@"SHT_CUDA_INFO"
	.sectionflags	@""
	.align	4


	//----- nvinfo : EIATTR_CUDA_API_VERSION
	.align		4
        /*0000*/ 	.byte	0x04, 0x37
        /*0002*/ 	.short	(.L_18 - .L_17)
.L_17:
        /*0004*/ 	.word	0x00000082


	//----- nvinfo : EIATTR_KPARAM_INFO
	.align		4
.L_18:
        /*0008*/ 	.byte	0x04, 0x17
        /*000a*/ 	.short	(.L_20 - .L_19)
.L_19:
        /*000c*/ 	.word	0x00000000
        /*0010*/ 	.short	0x0000
        /*0012*/ 	.short	0x0070
        /*0014*/ 	.byte	0x00, 0xf0, 0x01, 0x14


	//----- nvinfo : EIATTR_SPARSE_MMA_MASK
	.align		4
.L_20:
        /*0018*/ 	.byte	0x03, 0x50
        /*001a*/ 	.short	0x0002


	//----- nvinfo : EIATTR_MAXREG_COUNT
	.align		4
        /*001c*/ 	.byte	0x03, 0x1b
        /*001e*/ 	.short	0x00a8


	//----- nvinfo : EIATTR_NUM_BARRIERS
	.align		4
        /*0020*/ 	.byte	0x02, 0x4c
        /*0022*/ 	.byte	0x01
	.zero		1


	//----- nvinfo : EIATTR_MERCURY_ISA_VERSION
	.align		4
        /*0024*/ 	.byte	0x03, 0x5f
        /*0026*/ 	.short	0x0101


	//----- nvinfo : EIATTR_INT_WARP_WIDE_INSTR_OFFSETS
	.align		4
        /*0028*/ 	.byte	0x04, 0x31
        /*002a*/ 	.short	(.L_22 - .L_21)


	//   ....[0]....
.L_21:
        /*002c*/ 	.word	0x00000430


	//   ....[1]....
        /*0030*/ 	.word	0x00000450


	//   ....[2]....
        /*0034*/ 	.word	0x000004d0


	//   ....[3]....
        /*0038*/ 	.word	0x000004e0


	//   ....[4]....
        /*003c*/ 	.word	0x000004f0


	//   ....[5]....
        /*0040*/ 	.word	0x00000510


	//   ....[6]....
        /*0044*/ 	.word	0x000005a0


	//   ....[7]....
        /*0048*/ 	.word	0x000005c0


	//----- nvinfo : EIATTR_COOP_GROUP_MASK_REGIDS
	.align		4
.L_22:
        /*004c*/ 	.byte	0x04, 0x29
        /*004e*/ 	.short	(.L_24 - .L_23)


	//   ....[0]....
.L_23:
        /*0050*/ 	.word	0xffffffff


	//   ....[1]....
        /*0054*/ 	.word	0xffffffff


	//   ....[2]....
        /*0058*/ 	.word	0xffffffff


	//   ....[3]....
        /*005c*/ 	.word	0xffffffff


	//   ....[4]....
        /*0060*/ 	.word	0xffffffff


	//   ....[5]....
        /*0064*/ 	.word	0xffffffff


	//----- nvinfo : EIATTR_COOP_GROUP_INSTR_OFFSETS
	.align		4
.L_24:
        /*0068*/ 	.byte	0x04, 0x28
        /*006a*/ 	.short	(.L_26 - .L_25)


	//   ....[0]....
.L_25:
        /*006c*/ 	.word	0x00000060


	//   ....[1]....
        /*0070*/ 	.word	0x00000070


	//   ....[2]....
        /*0074*/ 	.word	0x00000160


	//   ....[3]....
        /*0078*/ 	.word	0x00000310


	//   ....[4]....
        /*007c*/ 	.word	0x00000350


	//   ....[5]....
        /*0080*/ 	.word	0x00000390


	//----- nvinfo : EIATTR_REG_RECONFIG
	.align		4
.L_26:
        /*0084*/ 	.byte	0x01, 0x54
	.zero		2


	//----- nvinfo : EIATTR_MBARRIER_INSTR_OFFSETS
	.align		4
        /*0088*/ 	.byte	0x04, 0x39
        /*008a*/ 	.short	(.L_28 - .L_27)


	//   ....[0]....
.L_27:
        /*008c*/ 	.word	0x00000260
        /*0090*/ 	.word	0x000000ff
        /*0094*/ 	.word	0x00000000
        /*0098*/ 	.short	0x0100
        /*009a*/ 	.byte	0x08
	.zero		1


	//   ....[1]....
        /*009c*/ 	.word	0x00000270
        /*00a0*/ 	.word	0x000000ff
        /*00a4*/ 	.word	0x00000028
        /*00a8*/ 	.short	0x0100
        /*00aa*/ 	.byte	0x08
	.zero		1


	//   ....[2]....
        /*00ac*/ 	.word	0x00000280
        /*00b0*/ 	.word	0x000000ff
        /*00b4*/ 	.word	0x00000008
        /*00b8*/ 	.short	0x0100
        /*00ba*/ 	.byte	0x08
	.zero		1


	//   ....[3]....
        /*00bc*/ 	.word	0x00000290
        /*00c0*/ 	.word	0x000000ff
        /*00c4*/ 	.word	0x00000030
        /*00c8*/ 	.short	0x0100
        /*00ca*/ 	.byte	0x08
	.zero		1


	//   ....[4]....
        /*00cc*/ 	.word	0x000002a0
        /*00d0*/ 	.word	0x000000ff
        /*00d4*/ 	.word	0x00000010
        /*00d8*/ 	.short	0x0100
        /*00da*/ 	.byte	0x08
	.zero		1


	//   ....[5]....
        /*00dc*/ 	.word	0x000002b0
        /*00e0*/ 	.word	0x000000ff
        /*00e4*/ 	.word	0x00000038
        /*00e8*/ 	.short	0x0100
        /*00ea*/ 	.byte	0x08
	.zero		1


	//   ....[6]....
        /*00ec*/ 	.word	0x000002c0
        /*00f0*/ 	.word	0x000000ff
        /*00f4*/ 	.word	0x00000018
        /*00f8*/ 	.short	0x0100
        /*00fa*/ 	.byte	0x08
	.zero		1


	//   ....[7]....
        /*00fc*/ 	.word	0x000002d0
        /*0100*/ 	.word	0x000000ff
        /*0104*/ 	.word	0x00000040
        /*0108*/ 	.short	0x0100
        /*010a*/ 	.byte	0x08
	.zero		1


	//   ....[8]....
        /*010c*/ 	.word	0x000002e0
        /*0110*/ 	.word	0x000000ff
        /*0114*/ 	.word	0x00000020
        /*0118*/ 	.short	0x0100
        /*011a*/ 	.byte	0x08
	.zero		1


	//   ....[9]....
        /*011c*/ 	.word	0x000002f0
        /*0120*/ 	.word	0x000000ff
        /*0124*/ 	.word	0x00000048
        /*0128*/ 	.short	0x0100
        /*012a*/ 	.byte	0x08
	.zero		1


	//   ....[10]....
        /*012c*/ 	.word	0x00000600
        /*0130*/ 	.word	0x000000ff
        /*0134*/ 	.word	0x00000080
        /*0138*/ 	.short	0x0100
        /*013a*/ 	.byte	0x08
	.zero		1


	//   ....[11]....
        /*013c*/ 	.word	0x00000670
        /*0140*/ 	.word	0x000000ff
        /*0144*/ 	.word	0x00000088
        /*0148*/ 	.short	0x0100
        /*014a*/ 	.byte	0x08
	.zero		1


	//   ....[12]....
        /*014c*/ 	.word	0x00000690
        /*0150*/ 	.word	0x000000ff
        /*0154*/ 	.word	0x00000060
        /*0158*/ 	.short	0x0100
        /*015a*/ 	.byte	0x09
	.zero		1


	//   ....[13]....
        /*015c*/ 	.word	0x000006a0
        /*0160*/ 	.word	0x000000ff
        /*0164*/ 	.word	0x00000068
        /*0168*/ 	.short	0x0100
        /*016a*/ 	.byte	0x09
	.zero		1


	//   ....[14]....
        /*016c*/ 	.word	0x000006b0
        /*0170*/ 	.word	0x000000ff
        /*0174*/ 	.word	0x00000070
        /*0178*/ 	.short	0x0100
        /*017a*/ 	.byte	0x09
	.zero		1


	//   ....[15]....
        /*017c*/ 	.word	0x000006c0
        /*0180*/ 	.word	0x000000ff
        /*0184*/ 	.word	0x00000078
        /*0188*/ 	.short	0x0100
        /*018a*/ 	.byte	0x09
	.zero		1


	//   ....[16]....
        /*018c*/ 	.word	0x00001620
        /*0190*/ 	.word	0x000000ff
        /*0194*/ 	.word	0xfffffff8
        /*0198*/ 	.short	0x010a
        /*019a*/ 	.byte	0x10
	.zero		1


	//   ....[17]....
        /*019c*/ 	.word	0x000018f0
        /*01a0*/ 	.word	0x000000ff
        /*01a4*/ 	.word	0x00000000
        /*01a8*/ 	.short	0x010a
        /*01aa*/ 	.byte	0x08
	.zero		1


	//   ....[18]....
        /*01ac*/ 	.word	0x00001950
        /*01b0*/ 	.word	0x000000ff
        /*01b4*/ 	.word	0x00000000
        /*01b8*/ 	.short	0x010a
        /*01ba*/ 	.byte	0x08
	.zero		1


	//   ....[19]....
        /*01bc*/ 	.word	0x00001be0
        /*01c0*/ 	.word	0x000000ff
        /*01c4*/ 	.word	0x00000000
        /*01c8*/ 	.short	0x0101
        /*01ca*/ 	.byte	0x08
	.zero		1


	//   ....[20]....
        /*01cc*/ 	.word	0x00001d10
        /*01d0*/ 	.word	0x00000059
        /*01d4*/ 	.word	0x00000000
        /*01d8*/ 	.short	0x0101
        /*01da*/ 	.byte	0x18
	.zero		1


	//   ....[21]....
        /*01dc*/ 	.word	0x00001d50
        /*01e0*/ 	.word	0x000000ff
        /*01e4*/ 	.word	0x00000008
        /*01e8*/ 	.short	0x010a
        /*01ea*/ 	.byte	0x10
	.zero		1


	//   ....[22]....
        /*01ec*/ 	.word	0x000068f0
        /*01f0*/ 	.word	0x00000000
        /*01f4*/ 	.word	0x00000000
        /*01f8*/ 	.short	0x0101
        /*01fa*/ 	.byte	0x18
	.zero		1


	//   ....[23]....
        /*01fc*/ 	.word	0x000071b0
        /*0200*/ 	.word	0x00000012
        /*0204*/ 	.word	0x00000028
        /*0208*/ 	.short	0x010a
        /*020a*/ 	.byte	0x3f
	.zero		1


	//   ....[24]....
        /*020c*/ 	.word	0x00007660
        /*0210*/ 	.word	0x00000000
        /*0214*/ 	.word	0x00000088
        /*0218*/ 	.short	0x0101
        /*021a*/ 	.byte	0x3f
	.zero		1


	//   ....[25]....
        /*021c*/ 	.word	0x00007db0
        /*0220*/ 	.word	0x00000006
        /*0224*/ 	.word	0x00000000
        /*0228*/ 	.short	0x010a
        /*022a*/ 	.byte	0x3f
	.zero		1


	//   ....[26]....
        /*022c*/ 	.word	0x00007e30
        /*0230*/ 	.word	0x00000007
        /*0234*/ 	.word	0x00000000
        /*0238*/ 	.short	0x010a
        /*023a*/ 	.byte	0x3f
	.zero		1


	//   ....[27]....
        /*023c*/ 	.word	0x00007ec0
        /*0240*/ 	.word	0x0000000a
        /*0244*/ 	.word	0x00000000
        /*0248*/ 	.short	0x010a
        /*024a*/ 	.byte	0x3f
	.zero		1


	//   ....[28]....
        /*024c*/ 	.word	0x00007f50
        /*0250*/ 	.word	0x0000000b
        /*0254*/ 	.word	0x00000000
        /*0258*/ 	.short	0x010a
        /*025a*/ 	.byte	0x3f
	.zero		1


	//   ....[29]....
        /*025c*/ 	.word	0x00007fe0
        /*0260*/ 	.word	0x00000003
        /*0264*/ 	.word	0x00000000
        /*0268*/ 	.short	0x010a
        /*026a*/ 	.byte	0x3f
	.zero		1


	//   ....[30]....
        /*026c*/ 	.word	0x00008050
        /*0270*/ 	.word	0x00000019
        /*0274*/ 	.word	0xfffffff8
        /*0278*/ 	.short	0x010a
        /*027a*/ 	.byte	0x3f
	.zero		1


	//   ....[31]....
        /*027c*/ 	.word	0x000080b0
        /*0280*/ 	.word	0x0000005a
        /*0284*/ 	.word	0x00000000
        /*0288*/ 	.short	0x010a
        /*028a*/ 	.byte	0x3f
	.zero		1


	//   ....[32]....
        /*028c*/ 	.word	0x00008110
        /*0290*/ 	.word	0x00000059
        /*0294*/ 	.word	0x00000008
        /*0298*/ 	.short	0x010a
        /*029a*/ 	.byte	0x3f
	.zero		1


	//   ....[33]....
        /*029c*/ 	.word	0x000081e0
        /*02a0*/ 	.word	0x00000012
        /*02a4*/ 	.word	0x00000028
        /*02a8*/ 	.short	0x010a
        /*02aa*/ 	.byte	0x3f
	.zero		1


	//   ....[34]....
        /*02ac*/ 	.word	0x000082c0
        /*02b0*/ 	.word	0x00000006
        /*02b4*/ 	.word	0x00000000
        /*02b8*/ 	.short	0x010a
        /*02ba*/ 	.byte	0x3f
	.zero		1


	//   ....[35]....
        /*02bc*/ 	.word	0x00008310
        /*02c0*/ 	.word	0x00000007
        /*02c4*/ 	.word	0x00000000
        /*02c8*/ 	.short	0x010a
        /*02ca*/ 	.byte	0x3f
	.zero		1


	//   ....[36]....
        /*02cc*/ 	.word	0x00008360
        /*02d0*/ 	.word	0x0000000a
        /*02d4*/ 	.word	0x00000000
        /*02d8*/ 	.short	0x010a
        /*02da*/ 	.byte	0x3f
	.zero		1


	//   ....[37]....
        /*02dc*/ 	.word	0x000083b0
        /*02e0*/ 	.word	0x0000000b
        /*02e4*/ 	.word	0x00000000
        /*02e8*/ 	.short	0x010a
        /*02ea*/ 	.byte	0x3f
	.zero		1


	//----- nvinfo : EIATTR_NUM_MBARRIERS
	.align		4
.L_28:
        /*02ec*/ 	.byte	0x03, 0x38
        /*02ee*/ 	.short	0x0010


	//----- nvinfo : EIATTR_EXIT_INSTR_OFFSETS
	.align		4
        /*02f0*/ 	.byte	0x04, 0x1c
        /*02f2*/ 	.short	(.L_30 - .L_29)


	//   ....[0]....
.L_29:
        /*02f4*/ 	.word	0x000011a0


	//   ....[1]....
        /*02f8*/ 	.word	0x00001200


	//   ....[2]....
        /*02fc*/ 	.word	0x00006ec0


	//   ....[3]....
        /*0300*/ 	.word	0x00006ef0


	//   ....[4]....
        /*0304*/ 	.word	0x00008030


	//----- nvinfo : EIATTR_MAX_THREADS
	.align		4
.L_30:
        /*0308*/ 	.byte	0x04, 0x05
        /*030a*/ 	.short	(.L_32 - .L_31)
.L_31:
        /*030c*/ 	.word	0x00000180
        /*0310*/ 	.word	0x00000001
        /*0314*/ 	.word	0x00000001


	//----- nvinfo : EIATTR_CRS_STACK_SIZE
	.align		4
.L_32:
        /*0318*/ 	.byte	0x04, 0x1e
        /*031a*/ 	.short	(.L_34 - .L_33)
.L_33:
        /*031c*/ 	.word	0x00000000


	//----- nvinfo : EIATTR_CBANK_PARAM_SIZE
	.align		4
.L_34:
        /*0320*/ 	.byte	0x03, 0x19
        /*0322*/ 	.short	0x0570


	//----- nvinfo : EIATTR_PARAM_CBANK
	.align		4
        /*0324*/ 	.byte	0x04, 0x0a
        /*0326*/ 	.short	(.L_36 - .L_35)
	.align		4
.L_35:
        /*0328*/ 	.word	index@(.nv.constant0._ZN7cutlass13device_kernelINS_4gemm6kernel13GemmUniversalIN4cute5tupleIJiiiiEEENS1_10collective13CollectiveMmaINS1_40MainloopSm90TmaGmmaWarpSpecializedSparseILi5ENS5_IJNS4_1CILi1EEESB_SB_EEENS1_32KernelTmaWarpSpecializedPingpongEEENS5_IJNSA_ILi64EEENSA_ILi128EEESG_EEENS_6half_tENS5_IJNS4_6LayoutINS5_IJiNS5_IJNSA_ILi2EEEiEEEiEEENS5_IJlNS5_IJSB_SK_EEElEEEEENSJ_INS5_IJNS5_IJNS5_IJNSA_ILi8EEESK_NSA_ILi4EEEEEEiEEENS5_IJNS5_IJNSA_ILi16EEESK_SR_EEEiEEEiEEENS5_IJNS5_IJNS5_IJSG_SU_NSA_ILi2048EEEEEENSA_ILi8192EEEEEENS5_IJNS5_IJSB_NSA_ILi1024EEENSA_ILi32EEEEEElEEElEEEEEEEESI_NS5_IJlSB_lEEENS4_8TiledMMAINS4_8MMA_AtomIJNS4_4SM904GMMA6SPARSE27GMMA_64x128x32_F32F16F16_SSILNS1D_5MajorE0ELS1G_0ELNS1D_7ScaleInE1ELS1H_1ELNS1D_9SparseSelE0EEEEEENSJ_ISC_NS5_IJNSA_ILi0EEES1L_S1L_EEEEENS5_IJNS4_10UnderscoreES1O_S1O_EEEEENS4_13SM90_TMA_LOADENS4_14ComposedLayoutINS4_7SwizzleILi3ELi4ELi3EEENS4_25smem_sparse_ptr_flag_bitsILi2ELi16EEENSJ_INS5_IJNS5_IJSB_SQ_EEENS5_IJSK_SF_EEEEEENS5_IJNS5_IJS1L_SG_EEESN_EEEEEEEvNS4_8identityES1R_NS1S_IS1U_NS4_18smem_ptr_flag_bitsILi16EEENSJ_INS5_IJSQ_SF_EEENS5_IJSF_SB_EEEEEEEvS24_EENS_8epilogue10collective6detail29Sm90TmaWarpSpecializedAdapterINS2D_15DefaultEpilogueIfNS5_IJSB_llEEES2H_NS2C_6thread17LinearCombinationIfLi1EffLNS2I_9ScaleType4KindE0ELNS_15FloatRoundStyleE2EfEENS1_15EpilogueDefaultEEEEEvvEEEEvNT_6ParamsE)
        /*032c*/ 	.short	0x0210
        /*032e*/ 	.short	0x0570


	//----- nvinfo : EIATTR_SW_WAR
	.align		4
.L_36:
        /*0330*/ 	.byte	0x04, 0x36
        /*0332*/ 	.short	(.L_38 - .L_37)
.L_37:
        /*0334*/ 	.word	0x00000008
.L_38:


//--------------------- .nv.callgraph             --------------------------
	.section	.nv.callgraph,"",@"SHT_CUDA_CALLGRAPH"
	.align	4
	.sectionentsize	8
	.align		4
        /*0000*/ 	.word	0x00000000
	.align		4
        /*0004*/ 	.word	0xffffffff
	.align		4
        /*0008*/ 	.word	0x00000000
	.align		4
        /*000c*/ 	.word	0xfffffffe
	.align		4
        /*0010*/ 	.word	0x00000000
	.align		4
        /*0014*/ 	.word	0xfffffffd
	.align		4
        /*0018*/ 	.word	0x00000000
	.align		4
        /*001c*/ 	.word	0xfffffffc


//--------------------- .nv.constant4             --------------------------
	.section	.nv.constant4,"a",@progbits
	.align	8
	.align		8
.nv.constant4:
        /*0000*/ 	.dword	_ZN39_INTERNAL_97c7cae4_4_k_cu_865f60ef_28034cuda3std3__45__cpo5beginE
	.align		8
        /*0008*/ 	.dword	_ZN39_INTERNAL_97c7cae4_4_k_cu_865f60ef_28034cuda3std3__45__cpo3endE
	.align		8
        /*0010*/ 	.dword	_ZN39_INTERNAL_97c7cae4_4_k_cu_865f60ef_28034cuda3std3__45__cpo6cbeginE
	.align		8
        /*0018*/ 	.dword	_ZN39_INTERNAL_97c7cae4_4_k_cu_865f60ef_28034cuda3std3__45__cpo4cendE
	.align		8
        /*0020*/ 	.dword	_ZN39_INTERNAL_97c7cae4_4_k_cu_865f60ef_28034cuda3std3__441_GLOBAL__N__97c7cae4_4_k_cu_865f60ef_28036ignoreE
	.align		8
        /*0028*/ 	.dword	_ZN39_INTERNAL_97c7cae4_4_k_cu_865f60ef_28034cuda3std3__419piecewise_constructE
	.align		8
        /*0030*/ 	.dword	_ZN39_INTERNAL_97c7cae4_4_k_cu_865f60ef_28034cuda3std3__48in_placeE
	.align		8
        /*0038*/ 	.dword	_ZN39_INTERNAL_97c7cae4_4_k_cu_865f60ef_28034cuda3std6ranges3__45__cpo4swapE
	.align		8
        /*0040*/ 	.dword	_ZN39_INTERNAL_97c7cae4_4_k_cu_865f60ef_28034cuda3std6ranges3__45__cpo9iter_moveE
	.align		8
        /*0048*/ 	.dword	_ZN39_INTERNAL_97c7cae4_4_k_cu_865f60ef_28034cute7productE
	.align		8
        /*0050*/ 	.dword	_ZN39_INTERNAL_97c7cae4_4_k_cu_865f60ef_28034cute1_E


//--------------------- .text._ZN7cutlass13device_kernelINS_4gemm6kernel13GemmUniversalIN4cute5tupleIJiiiiEEENS1_10collective13CollectiveMmaINS1_40MainloopSm90TmaGmmaWarpSpecializedSparseILi5ENS5_IJNS4_1CILi1EEESB_SB_EEENS1_32KernelTmaWarpSpecializedPingpongEEENS5_IJNSA_ILi64EEENSA_ILi128EEESG_EEENS_6half_tENS5_IJNS4_6LayoutINS5_IJiNS5_IJNSA_ILi2EEEiEEEiEEENS5_IJlNS5_IJSB_SK_EEElEEEEENSJ_INS5_IJNS5_IJNS5_IJNSA_ILi8EEESK_NSA_ILi4EEEEEEiEEENS5_IJNS5_IJNSA_ILi16EEESK_SR_EEEiEEEiEEENS5_IJNS5_IJNS5_IJSG_SU_NSA_ILi2048EEEEEENSA_ILi8192EEEEEENS5_IJNS5_IJSB_NSA_ILi1024EEENSA_ILi32EEEEEElEEElEEEEEEEESI_NS5_IJlSB_lEEENS4_8TiledMMAINS4_8MMA_AtomIJNS4_4SM904GMMA6SPARSE27GMMA_64x128x32_F32F16F16_SSILNS1D_5MajorE0ELS1G_0ELNS1D_7ScaleInE1ELS1H_1ELNS1D_9SparseSelE0EEEEEENSJ_ISC_NS5_IJNSA_ILi0EEES1L_S1L_EEEEENS5_IJNS4_10UnderscoreES1O_S1O_EEEEENS4_13SM90_TMA_LOADENS4_14ComposedLayoutINS4_7SwizzleILi3ELi4ELi3EEENS4_25smem_sparse_ptr_flag_bitsILi2ELi16EEENSJ_INS5_IJNS5_IJSB_SQ_EEENS5_IJSK_SF_EEEEEENS5_IJNS5_IJS1L_SG_EEESN_EEEEEEEvNS4_8identityES1R_NS1S_IS1U_NS4_18smem_ptr_flag_bitsILi16EEENSJ_INS5_IJSQ_SF_EEENS5_IJSF_SB_EEEEEEEvS24_EENS_8epilogue10collective6detail29Sm90TmaWarpSpecializedAdapterINS2D_15DefaultEpilogueIfNS5_IJSB_llEEES2H_NS2C_6thread17LinearCombinationIfLi1EffLNS2I_9ScaleType4KindE0ELNS_15FloatRoundStyleE2EfEENS1_15EpilogueDefaultEEEEEvvEEEEvNT_6ParamsE --------------------------
	.section	.text._ZN7cutlass13device_kernelINS_4gemm6kernel13GemmUniversalIN4cute5tupleIJiiiiEEENS1_10collective13CollectiveMmaINS1_40MainloopSm90TmaGmmaWarpSpecializedSparseILi5ENS5_IJNS4_1CILi1EEESB_SB_EEENS1_32KernelTmaWarpSpecializedPingpongEEENS5_IJNSA_ILi64EEENSA_ILi128EEESG_EEENS_6half_tENS5_IJNS4_6LayoutINS5_IJiNS5_IJNSA_ILi2EEEiEEEiEEENS5_IJlNS5_IJSB_SK_EEElEEEEENSJ_INS5_IJNS5_IJNS5_IJNSA_ILi8EEESK_NSA_ILi4EEEEEEiEEENS5_IJNS5_IJNSA_ILi16EEESK_SR_EEEiEEEiEEENS5_IJNS5_IJNS5_IJSG_SU_NSA_ILi2048EEEEEENSA_ILi8192EEEEEENS5_IJNS5_IJSB_NSA_ILi1024EEENSA_ILi32EEEEEElEEElEEEEEEEESI_NS5_IJlSB_lEEENS4_8TiledMMAINS4_8MMA_AtomIJNS4_4SM904GMMA6SPARSE27GMMA_64x128x32_F32F16F16_SSILNS1D_5MajorE0ELS1G_0ELNS1D_7ScaleInE1ELS1H_1ELNS1D_9SparseSelE0EEEEEENSJ_ISC_NS5_IJNSA_ILi0EEES1L_S1L_EEEEENS5_IJNS4_10UnderscoreES1O_S1O_EEEEENS4_13SM90_TMA_LOADENS4_14ComposedLayoutINS4_7SwizzleILi3ELi4ELi3EEENS4_25smem_sparse_ptr_flag_bitsILi2ELi16EEENSJ_INS5_IJNS5_IJSB_SQ_EEENS5_IJSK_SF_EEEEEENS5_IJNS5_IJS1L_SG_EEESN_EEEEEEEvNS4_8identityES1R_NS1S_IS1U_NS4_18smem_ptr_flag_bitsILi16EEENSJ_INS5_IJSQ_SF_EEENS5_IJSF_SB_EEEEEEEvS24_EENS_8epilogue10collective6detail29Sm90TmaWarpSpecializedAdapterINS2D_15DefaultEpilogueIfNS5_IJSB_llEEES2H_NS2C_6thread17LinearCombinationIfLi1EffLNS2I_9ScaleType4KindE0ELNS_15FloatRoundStyleE2EfEENS1_15EpilogueDefaultEEEEEvvEEEEvNT_6ParamsE,"ax",@progbits
	.align	128
.text._ZN7cutlass13device_kernelINS_4gemm6kernel13GemmUniversalIN4cute5tupleIJiiiiEEENS1_10collective13CollectiveMmaINS1_40MainloopSm90TmaGmmaWarpSpecializedSparseILi5ENS5_IJNS4_1CILi1EEESB_SB_EEENS1_32KernelTmaWarpSpecializedPingpongEEENS5_IJNSA_ILi64EEENSA_ILi128EEESG_EEENS_6half_tENS5_IJNS4_6LayoutINS5_IJiNS5_IJNSA_ILi2EEEiEEEiEEENS5_IJlNS5_IJSB_SK_EEElEEEEENSJ_INS5_IJNS5_IJNS5_IJNSA_ILi8EEESK_NSA_ILi4EEEEEEiEEENS5_IJNS5_IJNSA_ILi16EEESK_SR_EEEiEEEiEEENS5_IJNS5_IJNS5_IJSG_SU_NSA_ILi2048EEEEEENSA_ILi8192EEEEEENS5_IJNS5_IJSB_NSA_ILi1024EEENSA_ILi32EEEEEElEEElEEEEEEEESI_NS5_IJlSB_lEEENS4_8TiledMMAINS4_8MMA_AtomIJNS4_4SM904GMMA6SPARSE27GMMA_64x128x32_F32F16F16_SSILNS1D_5MajorE0ELS1G_0ELNS1D_7ScaleInE1ELS1H_1ELNS1D_9SparseSelE0EEEEEENSJ_ISC_NS5_IJNSA_ILi0EEES1L_S1L_EEEEENS5_IJNS4_10UnderscoreES1O_S1O_EEEEENS4_13SM90_TMA_LOADENS4_14ComposedLayoutINS4_7SwizzleILi3ELi4ELi3EEENS4_25smem_sparse_ptr_flag_bitsILi2ELi16EEENSJ_INS5_IJNS5_IJSB_SQ_EEENS5_IJSK_SF_EEEEEENS5_IJNS5_IJS1L_SG_EEESN_EEEEEEEvNS4_8identityES1R_NS1S_IS1U_NS4_18smem_ptr_flag_bitsILi16EEENSJ_INS5_IJSQ_SF_EEENS5_IJSF_SB_EEEEEEEvS24_EENS_8epilogue10collective6detail29Sm90TmaWarpSpecializedAdapterINS2D_15DefaultEpilogueIfNS5_IJSB_llEEES2H_NS2C_6thread17LinearCombinationIfLi1EffLNS2I_9ScaleType4KindE0ELNS_15FloatRoundStyleE2EfEENS1_15EpilogueDefaultEEEEEvvEEEEvNT_6ParamsE:
        .type           _ZN7cutlass13device_kernelINS_4gemm6kernel13GemmUniversalIN4cute5tupleIJiiiiEEENS1_10collective13CollectiveMmaINS1_40MainloopSm90TmaGmmaWarpSpecializedSparseILi5ENS5_IJNS4_1CILi1EEESB_SB_EEENS1_32KernelTmaWarpSpecializedPingpongEEENS5_IJNSA_ILi64EEENSA_ILi128EEESG_EEENS_6half_tENS5_IJNS4_6LayoutINS5_IJiNS5_IJNSA_ILi2EEEiEEEiEEENS5_IJlNS5_IJSB_SK_EEElEEEEENSJ_INS5_IJNS5_IJNS5_IJNSA_ILi8EEESK_NSA_ILi4EEEEEEiEEENS5_IJNS5_IJNSA_ILi16EEESK_SR_EEEiEEEiEEENS5_IJNS5_IJNS5_IJSG_SU_NSA_ILi2048EEEEEENSA_ILi8192EEEEEENS5_IJNS5_IJSB_NSA_ILi1024EEENSA_ILi32EEEEEElEEElEEEEEEEESI_NS5_IJlSB_lEEENS4_8TiledMMAINS4_8MMA_AtomIJNS4_4SM904GMMA6SPARSE27GMMA_64x128x32_F32F16F16_SSILNS1D_5MajorE0ELS1G_0ELNS1D_7ScaleInE1ELS1H_1ELNS1D_9SparseSelE0EEEEEENSJ_ISC_NS5_IJNSA_ILi0EEES1L_S1L_EEEEENS5_IJNS4_10UnderscoreES1O_S1O_EEEEENS4_13SM90_TMA_LOADENS4_14ComposedLayoutINS4_7SwizzleILi3ELi4ELi3EEENS4_25smem_sparse_ptr_flag_bitsILi2ELi16EEENSJ_INS5_IJNS5_IJSB_SQ_EEENS5_IJSK_SF_EEEEEENS5_IJNS5_IJS1L_SG_EEESN_EEEEEEEvNS4_8identityES1R_NS1S_IS1U_NS4_18smem_ptr_flag_bitsILi16EEENSJ_INS5_IJSQ_SF_EEENS5_IJSF_SB_EEEEEEEvS24_EENS_8epilogue10collective6detail29Sm90TmaWarpSpecializedAdapterINS2D_15DefaultEpilogueIfNS5_IJSB_llEEES2H_NS2C_6thread17LinearCombinationIfLi1EffLNS2I_9ScaleType4KindE0ELNS_15FloatRoundStyleE2EfEENS1_15EpilogueDefaultEEEEEvvEEEEvNT_6ParamsE,@function
        .size           _ZN7cutlass13device_kernelINS_4gemm6kernel13GemmUniversalIN4cute5tupleIJiiiiEEENS1_10collective13CollectiveMmaINS1_40MainloopSm90TmaGmmaWarpSpecializedSparseILi5ENS5_IJNS4_1CILi1EEESB_SB_EEENS1_32KernelTmaWarpSpecializedPingpongEEENS5_IJNSA_ILi64EEENSA_ILi128EEESG_EEENS_6half_tENS5_IJNS4_6LayoutINS5_IJiNS5_IJNSA_ILi2EEEiEEEiEEENS5_IJlNS5_IJSB_SK_EEElEEEEENSJ_INS5_IJNS5_IJNS5_IJNSA_ILi8EEESK_NSA_ILi4EEEEEEiEEENS5_IJNS5_IJNSA_ILi16EEESK_SR_EEEiEEEiEEENS5_IJNS5_IJNS5_IJSG_SU_NSA_ILi2048EEEEEENSA_ILi8192EEEEEENS5_IJNS5_IJSB_NSA_ILi1024EEENSA_ILi32EEEEEElEEElEEEEEEEESI_NS5_IJlSB_lEEENS4_8TiledMMAINS4_8MMA_AtomIJNS4_4SM904GMMA6SPARSE27GMMA_64x128x32_F32F16F16_SSILNS1D_5MajorE0ELS1G_0ELNS1D_7ScaleInE1ELS1H_1ELNS1D_9SparseSelE0EEEEEENSJ_ISC_NS5_IJNSA_ILi0EEES1L_S1L_EEEEENS5_IJNS4_10UnderscoreES1O_S1O_EEEEENS4_13SM90_TMA_LOADENS4_14ComposedLayoutINS4_7SwizzleILi3ELi4ELi3EEENS4_25smem_sparse_ptr_flag_bitsILi2ELi16EEENSJ_INS5_IJNS5_IJSB_SQ_EEENS5_IJSK_SF_EEEEEENS5_IJNS5_IJS1L_SG_EEESN_EEEEEEEvNS4_8identityES1R_NS1S_IS1U_NS4_18smem_ptr_flag_bitsILi16EEENSJ_INS5_IJSQ_SF_EEENS5_IJSF_SB_EEEEEEEvS24_EENS_8epilogue10collective6detail29Sm90TmaWarpSpecializedAdapterINS2D_15DefaultEpilogueIfNS5_IJSB_llEEES2H_NS2C_6thread17LinearCombinationIfLi1EffLNS2I_9ScaleType4KindE0ELNS_15FloatRoundStyleE2EfEENS1_15EpilogueDefaultEEEEEvvEEEEvNT_6ParamsE,(.L_x_194 - _ZN7cutlass13device_kernelINS_4gemm6kernel13GemmUniversalIN4cute5tupleIJiiiiEEENS1_10collective13CollectiveMmaINS1_40MainloopSm90TmaGmmaWarpSpecializedSparseILi5ENS5_IJNS4_1CILi1EEESB_SB_EEENS1_32KernelTmaWarpSpecializedPingpongEEENS5_IJNSA_ILi64EEENSA_ILi128EEESG_EEENS_6half_tENS5_IJNS4_6LayoutINS5_IJiNS5_IJNSA_ILi2EEEiEEEiEEENS5_IJlNS5_IJSB_SK_EEElEEEEENSJ_INS5_IJNS5_IJNS5_IJNSA_ILi8EEESK_NSA_ILi4EEEEEEiEEENS5_IJNS5_IJNSA_ILi16EEESK_SR_EEEiEEEiEEENS5_IJNS5_IJNS5_IJSG_SU_NSA_ILi2048EEEEEENSA_ILi8192EEEEEENS5_IJNS5_IJSB_NSA_ILi1024EEENSA_ILi32EEEEEElEEElEEEEEEEESI_NS5_IJlSB_lEEENS4_8TiledMMAINS4_8MMA_AtomIJNS4_4SM904GMMA6SPARSE27GMMA_64x128x32_F32F16F16_SSILNS1D_5MajorE0ELS1G_0ELNS1D_7ScaleInE1ELS1H_1ELNS1D_9SparseSelE0EEEEEENSJ_ISC_NS5_IJNSA_ILi0EEES1L_S1L_EEEEENS5_IJNS4_10UnderscoreES1O_S1O_EEEEENS4_13SM90_TMA_LOADENS4_14ComposedLayoutINS4_7SwizzleILi3ELi4ELi3EEENS4_25smem_sparse_ptr_flag_bitsILi2ELi16EEENSJ_INS5_IJNS5_IJSB_SQ_EEENS5_IJSK_SF_EEEEEENS5_IJNS5_IJS1L_SG_EEESN_EEEEEEEvNS4_8identityES1R_NS1S_IS1U_NS4_18smem_ptr_flag_bitsILi16EEENSJ_INS5_IJSQ_SF_EEENS5_IJSF_SB_EEEEEEEvS24_EENS_8epilogue10collective6detail29Sm90TmaWarpSpecializedAdapterINS2D_15DefaultEpilogueIfNS5_IJSB_llEEES2H_NS2C_6thread17LinearCombinationIfLi1EffLNS2I_9ScaleType4KindE0ELNS_15FloatRoundStyleE2EfEENS1_15EpilogueDefaultEEEEEvvEEEEvNT_6ParamsE)
        .other          _ZN7cutlass13device_kernelINS_4gemm6kernel13GemmUniversalIN4cute5tupleIJiiiiEEENS1_10collective13CollectiveMmaINS1_40MainloopSm90TmaGmmaWarpSpecializedSparseILi5ENS5_IJNS4_1CILi1EEESB_SB_EEENS1_32KernelTmaWarpSpecializedPingpongEEENS5_IJNSA_ILi64EEENSA_ILi128EEESG_EEENS_6half_tENS5_IJNS4_6LayoutINS5_IJiNS5_IJNSA_ILi2EEEiEEEiEEENS5_IJlNS5_IJSB_SK_EEElEEEEENSJ_INS5_IJNS5_IJNS5_IJNSA_ILi8EEESK_NSA_ILi4EEEEEEiEEENS5_IJNS5_IJNSA_ILi16EEESK_SR_EEEiEEEiEEENS5_IJNS5_IJNS5_IJSG_SU_NSA_ILi2048EEEEEENSA_ILi8192EEEEEENS5_IJNS5_IJSB_NSA_ILi1024EEENSA_ILi32EEEEEElEEElEEEEEEEESI_NS5_IJlSB_lEEENS4_8TiledMMAINS4_8MMA_AtomIJNS4_4SM904GMMA6SPARSE27GMMA_64x128x32_F32F16F16_SSILNS1D_5MajorE0ELS1G_0ELNS1D_7ScaleInE1ELS1H_1ELNS1D_9SparseSelE0EEEEEENSJ_ISC_NS5_IJNSA_ILi0EEES1L_S1L_EEEEENS5_IJNS4_10UnderscoreES1O_S1O_EEEEENS4_13SM90_TMA_LOADENS4_14ComposedLayoutINS4_7SwizzleILi3ELi4ELi3EEENS4_25smem_sparse_ptr_flag_bitsILi2ELi16EEENSJ_INS5_IJNS5_IJSB_SQ_EEENS5_IJSK_SF_EEEEEENS5_IJNS5_IJS1L_SG_EEESN_EEEEEEEvNS4_8identityES1R_NS1S_IS1U_NS4_18smem_ptr_flag_bitsILi16EEENSJ_INS5_IJSQ_SF_EEENS5_IJSF_SB_EEEEEEEvS24_EENS_8epilogue10collective6detail29Sm90TmaWarpSpecializedAdapterINS2D_15DefaultEpilogueIfNS5_IJSB_llEEES2H_NS2C_6thread17LinearCombinationIfLi1EffLNS2I_9ScaleType4KindE0ELNS_15FloatRoundStyleE2EfEENS1_15EpilogueDefaultEEEEEvvEEEEvNT_6ParamsE,@"STO_CUDA_ENTRY STV_DEFAULT"
_ZN7cutlass13device_kernelINS_4gemm6kernel13GemmUniversalIN4cute5tupleIJiiiiEEENS1_10collective13CollectiveMmaINS1_40MainloopSm90TmaGmmaWarpSpecializedSparseILi5ENS5_IJNS4_1CILi1EEESB_SB_EEENS1_32KernelTmaWarpSpecializedPingpongEEENS5_IJNSA_ILi64EEENSA_ILi128EEESG_EEENS_6half_tENS5_IJNS4_6LayoutINS5_IJiNS5_IJNSA_ILi2EEEiEEEiEEENS5_IJlNS5_IJSB_SK_EEElEEEEENSJ_INS5_IJNS5_IJNS5_IJNSA_ILi8EEESK_NSA_ILi4EEEEEEiEEENS5_IJNS5_IJNSA_ILi16EEESK_SR_EEEiEEEiEEENS5_IJNS5_IJNS5_IJSG_SU_NSA_ILi2048EEEEEENSA_ILi8192EEEEEENS5_IJNS5_IJSB_NSA_ILi1024EEENSA_ILi32EEEEEElEEElEEEEEEEESI_NS5_IJlSB_lEEENS4_8TiledMMAINS4_8MMA_AtomIJNS4_4SM904GMMA6SPARSE27GMMA_64x128x32_F32F16F16_SSILNS1D_5MajorE0ELS1G_0ELNS1D_7ScaleInE1ELS1H_1ELNS1D_9SparseSelE0EEEEEENSJ_ISC_NS5_IJNSA_ILi0EEES1L_S1L_EEEEENS5_IJNS4_10UnderscoreES1O_S1O_EEEEENS4_13SM90_TMA_LOADENS4_14ComposedLayoutINS4_7SwizzleILi3ELi4ELi3EEENS4_25smem_sparse_ptr_flag_bitsILi2ELi16EEENSJ_INS5_IJNS5_IJSB_SQ_EEENS5_IJSK_SF_EEEEEENS5_IJNS5_IJS1L_SG_EEESN_EEEEEEEvNS4_8identityES1R_NS1S_IS1U_NS4_18smem_ptr_flag_bitsILi16EEENSJ_INS5_IJSQ_SF_EEENS5_IJSF_SB_EEEEEEEvS24_EENS_8epilogue10collective6detail29Sm90TmaWarpSpecializedAdapterINS2D_15DefaultEpilogueIfNS5_IJSB_llEEES2H_NS2C_6thread17LinearCombinationIfLi1EffLNS2I_9ScaleType4KindE0ELNS_15FloatRoundStyleE2EfEENS1_15EpilogueDefaultEEEEEvvEEEEvNT_6ParamsE:
[----:B------:R-:W-:Y:S01]  /*0000*/  LDC R1, c[0x0][0x28] ;  /* 0x00000a00ff017b82 */ /* 0x000fe20000000800 */
[----:B------:R-:W0:Y:S01]  /*0010*/  S2R R10, SR_TID.X ;  /* 0x00000000000a7919 */ /* 0x000e220000002100 */
[----:B------:R-:W-:Y:S01]  /*0020*/  ELECT P0, URZ, PT ;  /* 0x00000000003f782f */ /* 0x000fe20003800000 */
[----:B------:R-:W-:Y:S01]  /*0030*/  BSSY B0, `(.L_x_0) ;  /* 0x0000012000007945 */ /* 0x000fe20003800000 */
[--C-:B0-----:R-:W-:Y:S02]  /*0040*/  SHF.R.U32.HI R0, RZ, 0x5, R10.reuse ;  /* 0x00000005ff007819 */ /* 0x101fe4000001160a */
[----:B------:R-:W-:-:S03]  /*0050*/  SHF.R.U32.HI R4, RZ, 0x7, R10 ;  /* 0x00000007ff047819 */ /* 0x000fc6000001160a */
[----:B------:R-:W0:Y:S04]  /*0060*/  SHFL.IDX PT, R2, R0, RZ, 0x1f ;  /* 0x00001fff00027589 */ /* 0x000e2800000e0000 */
[----:B------:R1:W2:Y:S01]  /*0070*/  SHFL.IDX PT, R5, R4, RZ, 0x1f ;  /* 0x00001fff04057589 */ /* 0x0002a200000e0000 */
[----:B0-----:R-:W-:-:S13]  /*0080*/  ISETP.NE.OR P0, PT, R2, RZ, !P0 ;  /* 0x000000ff0200720c */ /* 0x001fda0004705670 */
[----:B-12---:R-:W-:Y:S05]  /*0090*/  @P0 BRA `(.L_x_1) ;  /* 0x00000000002c0947 */ /* 0x006fea0003800000 */
[----:B------:R-:W-:Y:S02]  /*00a0*/  ULDC.64 UR4, c[0x0][0x198] ;  /* 0x0000660000047ab9 */ /* 0x000fe40000000a00 */
[----:B------:R-:W-:Y:S02]  /*00b0*/  UIADD3 UR6, UP0, UR4, 0xf0, URZ ;  /* 0x000000f004067890 */ /* 0x000fe4000ff1e03f */
[----:B------:R-:W-:Y:S02]  /*00c0*/  UIADD3 UR8, UP1, UR4, 0x1f0, URZ ;  /* 0x000001f004087890 */ /* 0x000fe4000ff3e03f */
[----:B------:R-:W-:Y:S02]  /*00d0*/  UIADD3 UR4, UP2, UR4, 0x2f0, URZ ;  /* 0x000002f004047890 */ /* 0x000fe4000ff5e03f */
[----:B------:R-:W-:Y:S02]  /*00e0*/  UIADD3.X UR7, URZ, UR5, URZ, UP0, !UPT ;  /* 0x000000053f077290 */ /* 0x000fe400087fe43f */
[----:B------:R-:W-:-:S02]  /*00f0*/  UIADD3.X UR9, URZ, UR5, URZ, UP1, !UPT ;  /* 0x000000053f097290 */ /* 0x000fc40008ffe43f */
[----:B------:R-:W-:-:S05]  /*0100*/  UIADD3.X UR5, URZ, UR5, URZ, UP2, !UPT ;  /* 0x000000053f057290 */ /* 0x000fca00097fe43f */
[----:B------:R0:W-:Y:S02]  /*0110*/  UTMACCTL.PF [UR6] ;  /* 0x00000000060079b9 */ /* 0x0001e40008040000 */
[----:B------:R0:W-:Y:S02]  /*0120*/  UTMACCTL.PF [UR8] ;  /* 0x00000000080079b9 */ /* 0x0001e40008040000 */
[----:B------:R0:W-:Y:S02]  /*0130*/  UTMACCTL.PF [UR4] ;  /* 0x00000000040079b9 */ /* 0x0001e40008040000 */
[----:B0-----:R-:W-:Y:S01]  /*0140*/  NOP ;  /* 0x0000000000007918 */ /* 0x001fe20000000000 */
.L_x_1:
[----:B------:R-:W-:Y:S05]  /*0150*/  BSYNC B0 ;  /* 0x0000000000007941 */ /* 0x000fea0003800000 */
.L_x_0:
[----:B------:R-:W0:Y:S02]  /*0160*/  SHFL.IDX PT, R3, R0, RZ, 0x1f ;  /* 0x00001fff00037589 */ /* 0x000e2400000e0000 */
[----:B0-----:R-:W-:-:S13]  /*0170*/  ISETP.NE.AND P0, PT, R3, RZ, PT ;  /* 0x000000ff0300720c */ /* 0x001fda0003f05270 */
[----:B------:R-:W-:Y:S05]  /*0180*/  @P0 BRA `(.L_x_2) ;  /* 0x0000000000600947 */ /* 0x000fea0003800000 */
[----:B------:R-:W0:Y:S01]  /*0190*/  S2UR UR8, SR_CgaCtaId ;  /* 0x00000000000879c3 */ /* 0x000e220000008800 */
[----:B------:R-:W-:Y:S01]  /*01a0*/  UMOV UR4, 0x400 ;  /* 0x0000040000047882 */ /* 0x000fe20000000000 */
[----:B------:R-:W-:Y:S01]  /*01b0*/  UMOV UR5, 0x1 ;  /* 0x0000000100057882 */ /* 0x000fe20000000000 */
[----:B------:R-:W-:Y:S01]  /*01c0*/  UMOV UR6, 0x80 ;  /* 0x0000008000067882 */ /* 0x000fe20000000000 */
[----:B------:R-:W-:Y:S01]  /*01d0*/  ELECT P0, URZ, PT ;  /* 0x00000000003f782f */ /* 0x000fe20003800000 */
[----:B------:R-:W-:-:S04]  /*01e0*/  UIADD3 UR6, -UR6, 0x100000, URZ ;  /* 0x0010000006067890 */ /* 0x000fc8000fffe13f */
[----:B------:R-:W-:Y:S02]  /*01f0*/  USHF.L.U32 UR7, UR6, 0xb, URZ ;  /* 0x0000000b06077899 */ /* 0x000fe4000800063f */
[----:B------:R-:W-:Y:S02]  /*0200*/  USHF.L.U32 UR6, UR6, 0x1, URZ ;  /* 0x0000000106067899 */ /* 0x000fe4000800063f */
[----:B0-----:R-:W-:Y:S02]  /*0210*/  ULEA UR8, UR8, UR4, 0x18 ;  /* 0x0000000408087291 */ /* 0x001fe4000f8ec03f */
[----:B------:R-:W-:-:S04]  /*0220*/  UIADD3 UR4, -UR5, 0x100000, URZ ;  /* 0x0010000005047890 */ /* 0x000fc8000fffe13f */
[----:B------:R-:W-:Y:S02]  /*0230*/  USHF.L.U32 UR5, UR4, 0xb, URZ ;  /* 0x0000000b04057899 */ /* 0x000fe4000800063f */
[----:B------:R-:W-:Y:S01]  /*0240*/  USHF.L.U32 UR4, UR4, 0x1, URZ ;  /* 0x0000000104047899 */ /* 0x000fe2000800063f */
[----:B------:R-:W0:Y:S11]  /*0250*/  FENCE.VIEW.ASYNC.S ;  /* 0x00000000000073c6 */ /* 0x000e360000000000 */
[----:B0-----:R0:W1:Y:S01]  /*0260*/  SYNCS.EXCH.64 URZ, [UR8], UR4 ;  /* 0x00000004083f75b2 */ /* 0x0010620008000100 */
[----:B------:R0:W2:Y:S01]  /*0270*/  SYNCS.EXCH.64 URZ, [UR8+0x28], UR6 ;  /* 0x00002806083f75b2 */ /* 0x0000a20008000100 */
[----:B------:R0:W3:Y:S01]  /*0280*/  SYNCS.EXCH.64 URZ, [UR8+0x8], UR4 ;  /* 0x00000804083f75b2 */ /* 0x0000e20008000100 */
[----:B------:R0:W4:Y:S01]  /*0290*/  SYNCS.EXCH.64 URZ, [UR8+0x30], UR6 ;  /* 0x00003006083f75b2 */ /* 0x0001220008000100 */
[----:B------:R0:W0:Y:S01]  /*02a0*/  SYNCS.EXCH.64 URZ, [UR8+0x10], UR4 ;  /* 0x00001004083f75b2 */ /* 0x0000220008000100 */
[----:B------:R0:W0:Y:S01]  /*02b0*/  SYNCS.EXCH.64 URZ, [UR8+0x38], UR6 ;  /* 0x00003806083f75b2 */ /* 0x0000220008000100 */
[----:B------:R0:W0:Y:S01]  /*02c0*/  SYNCS.EXCH.64 URZ, [UR8+0x18], UR4 ;  /* 0x00001804083f75b2 */ /* 0x0000220008000100 */
[----:B------:R0:W0:Y:S01]  /*02d0*/  SYNCS.EXCH.64 URZ, [UR8+0x40], UR6 ;  /* 0x00004006083f75b2 */ /* 0x0000220008000100 */
[----:B------:R0:W0:Y:S01]  /*02e0*/  SYNCS.EXCH.64 URZ, [UR8+0x20], UR4 ;  /* 0x00002004083f75b2 */ /* 0x0000220008000100 */
[----:B------:R0:W0:Y:S01]  /*02f0*/  SYNCS.EXCH.64 URZ, [UR8+0x48], UR6 ;  /* 0x00004806083f75b2 */ /* 0x0000220008000100 */
[----:B------:R-:W-:Y:S01]  /*0300*/  NOP ;  /* 0x0000000000007918 */ /* 0x000fe20000000000 */
.L_x_2:
[----:B------:R-:W5:Y:S01]  /*0310*/  SHFL.IDX PT, R6, R0, RZ, 0x1f ;  /* 0x00001fff00067589 */ /* 0x000f6200000e0000 */
[----:B------:R-:W-:Y:S01]  /*0320*/  ELECT P0, URZ, PT ;  /* 0x00000000003f782f */ /* 0x000fe20003800000 */
[----:B------:R-:W-:Y:S01]  /*0330*/  NOP ;  /* 0x0000000000007918 */ /* 0x000fe20000000000 */
[----:B------:R-:W-:Y:S01]  /*0340*/  ELECT P1, URZ, PT ;  /* 0x00000000003f782f */ /* 0x000fe20003820000 */
[----:B------:R-:W1:Y:S01]  /*0350*/  SHFL.IDX PT, R3, R0, RZ, 0x1f ;  /* 0x00001fff00037589 */ /* 0x000e6200000e0000 */
[----:B0-----:R-:W-:Y:S01]  /*0360*/  UMOV UR4, 0x20 ;  /* 0x0000002000047882 */ /* 0x001fe20000000000 */
[----:B------:R-:W-:Y:S01]  /*0370*/  UMOV UR11, 0x80 ;  /* 0x00000080000b7882 */ /* 0x000fe20000000000 */
[----:B------:R-:W-:Y:S01]  /*0380*/  NOP ;  /* 0x0000000000007918 */ /* 0x000fe20000000000 */
[----:B------:R-:W0:Y:S01]  /*0390*/  SHFL.IDX PT, R4, R4, RZ, 0x1f ;  /* 0x00001fff04047589 */ /* 0x000e2200000e0000 */
[C---:B------:R-:W-:Y:S01]  /*03a0*/  VIADD R33, R5.reuse, 0xffffffff ;  /* 0xffffffff05217836 */ /* 0x040fe20000000000 */
[----:B------:R-:W-:Y:S01]  /*03b0*/  ULDC.64 UR20, c[0x0][0x208] ;  /* 0x0000820000147ab9 */ /* 0x000fe20000000a00 */
[----:B------:R-:W-:-:S03]  /*03c0*/  ISETP.NE.AND P2, PT, R5, RZ, PT ;  /* 0x000000ff0500720c */ /* 0x000fc60003f45270 */
[----:B------:R-:W-:Y:S02]  /*03d0*/  ISETP.GE.U32.AND P3, PT, R33, 0x2, PT ;  /* 0x000000022100780c */ /* 0x000fe40003f66070 */
[----:B-----5:R-:W-:Y:S02]  /*03e0*/  ISETP.NE.OR P0, PT, R6, RZ, !P0 ;  /* 0x000000ff0600720c */ /* 0x020fe40004705670 */
[----:B-1----:R-:W-:Y:S02]  /*03f0*/  ISETP.NE.OR P1, PT, R3, RZ, !P1 ;  /* 0x000000ff0300720c */ /* 0x002fe40004f25670 */
[----:B------:R-:W-:Y:S02]  /*0400*/  SHF.R.S32.HI R3, RZ, 0x1f, R2 ;  /* 0x0000001fff037819 */ /* 0x000fe40000011402 */
[----:B0-----:R-:W-:Y:S02]  /*0410*/  R2UR UR16, R4 ;  /* 0x00000000041072ca */ /* 0x001fe400000e0000 */
[----:B------:R-:W-:-:S05]  /*0420*/  LEA.HI R3, R3, R2, RZ, 0x2 ;  /* 0x0000000203037211 */ /* 0x000fca00078f10ff */
[----:B------:R-:W-:Y:S01]  /*0430*/  VOTEU.ALL UP0, P0 ;  /* 0x00000000003f7886 */ /* 0x000fe20000000000 */
[----:B------:R-:W-:Y:S01]  /*0440*/  LOP3.LUT R3, R3, 0xfffffffc, RZ, 0xc0, !PT ;  /* 0xfffffffc03037812 */ /* 0x000fe200078ec0ff */
[----:B------:R-:W-:-:S03]  /*0450*/  VOTEU.ALL UP1, P1 ;  /* 0x00000000003f7886 */ /* 0x000fc60000820000 */
[----:B------:R-:W0:Y:S01]  /*0460*/  @!UP0 S2UR UR7, SR_CgaCtaId ;  /* 0x00000000000789c3 */ /* 0x000e220000008800 */
[----:B------:R-:W-:Y:S01]  /*0470*/  @!UP0 UMOV UR6, 0x400 ;  /* 0x0000040000068882 */ /* 0x000fe20000000000 */
[----:B------:R-:W-:-:S04]  /*0480*/  @!UP0 UIADD3 UR4, -UR4, 0x100000, URZ ;  /* 0x0010000004048890 */ /* 0x000fc8000fffe13f */
[----:B------:R-:W-:Y:S02]  /*0490*/  @!UP0 USHF.L.U32 UR5, UR4, 0xb, URZ ;  /* 0x0000000b04058899 */ /* 0x000fe4000800063f */
[----:B------:R-:W-:Y:S01]  /*04a0*/  @!UP0 USHF.L.U32 UR4, UR4, 0x1, URZ ;  /* 0x0000000104048899 */ /* 0x000fe2000800063f */
[----:B------:R-:W-:Y:S01]  /*04b0*/  IMAD.IADD R20, R2, 0x1, -R3 ;  /* 0x0000000102147824 */ /* 0x000fe200078e0a03 */
[----:B------:R-:W-:Y:S01]  /*04c0*/  @!UP1 UMOV UR9, 0x400 ;  /* 0x0000040000099882 */ /* 0x000fe20000000000 */
[----:B------:R-:W-:Y:S01]  /*04d0*/  VOTEU.ALL UP2, P1 ;  /* 0x00000000003f7886 */ /* 0x000fe20000840000 */
[----:B------:R-:W-:Y:S01]  /*04e0*/  VOTEU.ALL UP3, P1 ;  /* 0x00000000003f7886 */ /* 0x000fe20000860000 */
[----:B------:R-:W-:Y:S01]  /*04f0*/  VOTEU.ALL UP4, P1 ;  /* 0x00000000003f7886 */ /* 0x000fe20000880000 */
[----:B------:R-:W1:Y:S01]  /*0500*/  @!UP1 S2UR UR10, SR_CgaCtaId ;  /* 0x00000000000a99c3 */ /* 0x000e620000008800 */
[----:B------:R-:W-:Y:S01]  /*0510*/  VOTEU.ALL UP5, P1 ;  /* 0x00000000003f7886 */ /* 0x000fe200008a0000 */
[----:B------:R-:W-:-:S04]  /*0520*/  SHF.R.S32.HI R3, RZ, 0x1f, R10 ;  /* 0x0000001fff037819 */ /* 0x000fc8000001140a */
[----:B------:R-:W-:-:S04]  /*0530*/  LEA.HI R3, R3, R10, RZ, 0x7 ;  /* 0x0000000a03037211 */ /* 0x000fc800078f38ff */
[----:B------:R-:W-:-:S05]  /*0540*/  LOP3.LUT R3, R3, 0xffffff80, RZ, 0xc0, !PT ;  /* 0xffffff8003037812 */ /* 0x000fca00078ec0ff */
[----:B------:R-:W-:Y:S01]  /*0550*/  IMAD.IADD R11, R10, 0x1, -R3 ;  /* 0x000000010a0b7824 */ /* 0x000fe200078e0a03 */
[----:B0-----:R-:W-:Y:S02]  /*0560*/  @!UP0 ULEA UR8, UR7, UR6, 0x18 ;  /* 0x0000000607088291 */ /* 0x001fe4000f8ec03f */
[----:B------:R-:W-:-:S04]  /*0570*/  @!UP1 UIADD3 UR6, -UR11, 0x100000, URZ ;  /* 0x001000000b069890 */ /* 0x000fc8000fffe13f */
[----:B------:R-:W-:Y:S02]  /*0580*/  @!UP1 USHF.L.U32 UR7, UR6, 0xb, URZ ;  /* 0x0000000b06079899 */ /* 0x000fe4000800063f */
[----:B------:R-:W-:Y:S01]  /*0590*/  @!UP1 USHF.L.U32 UR6, UR6, 0x1, URZ ;  /* 0x0000000106069899 */ /* 0x000fe2000800063f */
[----:B------:R-:W-:Y:S01]  /*05a0*/  VOTEU.ALL UP0, P0 ;  /* 0x00000000003f7886 */ /* 0x000fe20000000000 */
[----:B-1----:R-:W-:Y:S01]  /*05b0*/  @!UP1 ULEA UR9, UR10, UR9, 0x18 ;  /* 0x000000090a099291 */ /* 0x002fe2000f8ec03f */
[----:B------:R-:W-:Y:S02]  /*05c0*/  VOTEU.ALL UP1, P0 ;  /* 0x00000000003f7886 */ /* 0x000fe40000020000 */
[----:B------:R-:W-:Y:S01]  /*05d0*/  ULDC.64 UR10, c[0x0][0x698] ;  /* 0x0001a600000a7ab9 */ /* 0x000fe20000000a00 */
[----:B------:R-:W-:Y:S01]  /*05e0*/  ISETP.NE.AND P0, PT, R20, 0x3, PT ;  /* 0x000000031400780c */ /* 0x000fe20003f05270 */
[----:B------:R-:W0:Y:S02]  /*05f0*/  FENCE.VIEW.ASYNC.S ;  /* 0x00000000000073c6 */ /* 0x000e240000000000 */
[----:B0-----:R0:W2:Y:S01]  /*0600*/  @!UP0 SYNCS.EXCH.64 URZ, [UR8+0x80], UR4 ;  /* 0x00008004083f85b2 */ /* 0x0010a20008000100 */
[----:B------:R-:W-:-:S02]  /*0610*/  ISETP.NE.U32.AND P1, PT, RZ, UR10, PT ;  /* 0x0000000aff007c0c */ /* 0x000fc4000bf25070 */
[----:B------:R-:W-:Y:S02]  /*0620*/  ISETP.EQ.OR P0, PT, R20, RZ, !P0 ;  /* 0x000000ff1400720c */ /* 0x000fe40004702670 */
[----:B------:R-:W-:Y:S02]  /*0630*/  ISETP.NE.AND.EX P1, PT, RZ, UR11, PT, P1 ;  /* 0x0000000bff007c0c */ /* 0x000fe4000bf25310 */
[----:B------:R-:W-:-:S04]  /*0640*/  ISETP.EQ.AND P0, PT, R5, RZ, P0 ;  /* 0x000000ff0500720c */ /* 0x000fc80000702270 */
[----:B------:R-:W-:-:S04]  /*0650*/  SEL R6, RZ, 0x1, !P0 ;  /* 0x00000001ff067807 */ /* 0x000fc80004000000 */
[----:B------:R-:W-:Y:S01]  /*0660*/  SEL R6, R6, 0x2, P3 ;  /* 0x0000000206067807 */ /* 0x000fe20001800000 */
[----:B------:R0:W2:Y:S01]  /*0670*/  @!UP1 SYNCS.EXCH.64 URZ, [UR8+0x88], UR4 ;  /* 0x00008804083f95b2 */ /* 0x0000a20008000100 */
[----:B------:R-:W-:Y:S01]  /*0680*/  NOP ;  /* 0x0000000000007918 */ /* 0x000fe20000000000 */
[----:B------:R0:W2:Y:S01]  /*0690*/  @!UP2 SYNCS.EXCH.64 URZ, [UR9+0x60], UR6 ;  /* 0x00006006093fa5b2 */ /* 0x0000a20008000100 */
[----:B------:R0:W2:Y:S01]  /*06a0*/  @!UP3 SYNCS.EXCH.64 URZ, [UR9+0x68], UR6 ;  /* 0x00006806093fb5b2 */ /* 0x0000a20008000100 */
[----:B------:R0:W2:Y:S01]  /*06b0*/  @!UP4 SYNCS.EXCH.64 URZ, [UR9+0x70], UR6 ;  /* 0x00007006093fc5b2 */ /* 0x0000a20008000100 */
[----:B------:R0:W2:Y:S01]  /*06c0*/  @!UP5 SYNCS.EXCH.64 URZ, [UR9+0x78], UR6 ;  /* 0x00007806093fd5b2 */ /* 0x0000a20008000100 */
[----:B------:R-:W-:Y:S01]  /*06d0*/  NOP ;  /* 0x0000000000007918 */ /* 0x000fe20000000000 */
[----:B--234-:R-:W-:Y:S06]  /*06e0*/  BAR.SYNC.DEFER_BLOCKING 0x0 ;  /* 0x0000000000007b1d */ /* 0x01cfec0000010000 */
[----:B0-----:R-:W-:Y:S05]  /*06f0*/  @!P1 BRA `(.L_x_3) ;  /* 0x00000000001c9947 */ /* 0x001fea0003800000 */
[----:B------:R-:W0:Y:S02]  /*0700*/  LDC.64 R2, c[0x0][0x698] ;  /* 0x0001a600ff027b82 */ /* 0x000e240000000a00 */
[----:B0-----:R-:W2:Y:S02]  /*0710*/  LDG.E.64 R2, desc[UR20][R2.64] ;  /* 0x0000001402027981 */ /* 0x001ea4000c1e1b00 */
[----:B--2---:R-:W-:-:S04]  /*0720*/  ISETP.NE.U32.AND P0, PT, R2, RZ, PT ;  /* 0x000000ff0200720c */ /* 0x004fc80003f05070 */
[----:B------:R-:W-:-:S13]  /*0730*/  ISETP.NE.AND.EX P0, PT, R3, RZ, PT, P0 ;  /* 0x000000ff0300720c */ /* 0x000fda0003f05300 */
[----:B------:R-:W-:Y:S05]  /*0740*/  @!P0 BRA `(.L_x_3) ;  /* 0x0000000000088947 */ /* 0x000fea0003800000 */
[----:B------:R2:W5:Y:S01]  /*0750*/  LD.E R7, desc[UR20][R2.64] ;  /* 0x0000001402077980 */ /* 0x000562000c101900 */
[----:B------:R-:W-:Y:S05]  /*0760*/  BRA `(.L_x_4) ;  /* 0x0000000000207947 */ /* 0x000fea0003800000 */
.L_x_3:
[----:B------:R-:W-:Y:S02]  /*0770*/  ULDC.64 UR4, c[0x0][0x688] ;  /* 0x0001a20000047ab9 */ /* 0x000fe40000000a00 */
[----:B------:R-:W-:-:S04]  /*0780*/  ISETP.NE.U32.AND P0, PT, RZ, UR4, PT ;  /* 0x00000004ff007c0c */ /* 0x000fc8000bf05070 */
[----:B------:R-:W-:-:S13]  /*0790*/  ISETP.NE.AND.EX P0, PT, RZ, UR5, PT, P0 ;  /* 0x00000005ff007c0c */ /* 0x000fda000bf05300 */
[----:B------:R-:W-:Y:S05]  /*07a0*/  @!P0 BRA `(.L_x_5) ;  /* 0x00000000000c8947 */ /* 0x000fea0003800000 */
[----:B------:R-:W0:Y:S02]  /*07b0*/  LDC.64 R2, c[0x0][0x688] ;  /* 0x0001a200ff027b82 */ /* 0x000e240000000a00 */
[----:B0-----:R1:W5:Y:S01]  /*07c0*/  LDG.E R7, desc[UR20][R2.64] ;  /* 0x0000001402077981 */ /* 0x001362000c1e1900 */
[----:B------:R-:W-:Y:S05]  /*07d0*/  BRA `(.L_x_4) ;  /* 0x0000000000047947 */ /* 0x000fea0003800000 */
.L_x_5:
[----:B------:R-:W0:Y:S02]  /*07e0*/  LDC R7, c[0x0][0x680] ;  /* 0x0001a000ff077b82 */ /* 0x000e240000000800 */
.L_x_4:
[----:B------:R-:W-:Y:S02]  /*07f0*/  ULDC.64 UR4, c[0x0][0x6a0] ;  /* 0x0001a80000047ab9 */ /* 0x000fe40000000a00 */
[----:B------:R-:W-:-:S04]  /*0800*/  ISETP.NE.U32.AND P0, PT, RZ, UR4, PT ;  /* 0x00000004ff007c0c */ /* 0x000fc8000bf05070 */
[----:B------:R-:W-:-:S13]  /*0810*/  ISETP.NE.AND.EX P0, PT, RZ, UR5, PT, P0 ;  /* 0x00000005ff007c0c */ /* 0x000fda000bf05300 */
[----:B------:R-:W-:Y:S05]  /*0820*/  @!P0 BRA `(.L_x_6) ;  /* 0x00000000001c8947 */ /* 0x000fea0003800000 */
[----:B-12---:R-:W1:Y:S02]  /*0830*/  LDC.64 R2, c[0x0][0x6a0] ;  /* 0x0001a800ff027b82 */ /* 0x006e640000000a00 */
[----:B-1----:R-:W2:Y:S02]  /*0840*/  LDG.E.64 R2, desc[UR20][R2.64] ;  /* 0x0000001402027981 */ /* 0x002ea4000c1e1b00 */
[----:B--2---:R-:W-:-:S04]  /*0850*/  ISETP.NE.U32.AND P0, PT, R2, RZ, PT ;  /* 0x000000ff0200720c */ /* 0x004fc80003f05070 */
[----:B------:R-:W-:-:S13]  /*0860*/  ISETP.NE.AND.EX P0, PT, R3, RZ, PT, P0 ;  /* 0x000000ff0300720c */ /* 0x000fda0003f05300 */
[----:B------:R-:W-:Y:S05]  /*0870*/  @!P0 BRA `(.L_x_6) ;  /* 0x0000000000088947 */ /* 0x000fea0003800000 */
[----:B------:R1:W5:Y:S01]  /*0880*/  LD.E R13, desc[UR20][R2.64] ;  /* 0x00000014020d7980 */ /* 0x000362000c101900 */
[----:B------:R-:W-:Y:S05]  /*0890*/  BRA `(.L_x_7) ;  /* 0x0000000000207947 */ /* 0x000fea0003800000 */
.L_x_6:
[----:B------:R-:W-:Y:S02]  /*08a0*/  ULDC.64 UR4, c[0x0][0x690] ;  /* 0x0001a40000047ab9 */ /* 0x000fe40000000a00 */
[----:B------:R-:W-:-:S04]  /*08b0*/  ISETP.NE.U32.AND P0, PT, RZ, UR4, PT ;  /* 0x00000004ff007c0c */ /* 0x000fc8000bf05070 */
[----:B------:R-:W-:-:S13]  /*08c0*/  ISETP.NE.AND.EX P0, PT, RZ, UR5, PT, P0 ;  /* 0x00000005ff007c0c */ /* 0x000fda000bf05300 */
[----:B------:R-:W-:Y:S05]  /*08d0*/  @!P0 BRA `(.L_x_8) ;  /* 0x00000000000c8947 */ /* 0x000fea0003800000 */
[----:B-12---:R-:W1:Y:S02]  /*08e0*/  LDC.64 R2, c[0x0][0x690] ;  /* 0x0001a400ff027b82 */ /* 0x006e640000000a00 */
[----:B-1----:R4:W5:Y:S01]  /*08f0*/  LDG.E R13, desc[UR20][R2.64] ;  /* 0x00000014020d7981 */ /* 0x002962000c1e1900 */
[----:B------:R-:W-:Y:S05]  /*0900*/  BRA `(.L_x_7) ;  /* 0x0000000000047947 */ /* 0x000fea0003800000 */
.L_x_8:
[----:B------:R-:W3:Y:S02]  /*0910*/  LDC R13, c[0x0][0x684] ;  /* 0x0001a100ff0d7b82 */ /* 0x000ee40000000800 */
.L_x_7:
[----:B------:R-:W0:Y:S01]  /*0920*/  LDC R0, c[0x0][0x75c] ;  /* 0x0001d700ff007b82 */ /* 0x000e220000000800 */
[----:B------:R-:W1:Y:S01]  /*0930*/  S2R R21, SR_CTAID.Y ;  /* 0x0000000000157919 */ /* 0x000e620000002600 */
[----:B------:R-:W-:Y:S01]  /*0940*/  ULDC UR8, c[0x0][0x604] ;  /* 0x0001810000087ab9 */ /* 0x000fe20000000800 */
[----:B------:R-:W-:Y:S01]  /*0950*/  ISETP.NE.AND P0, PT, R5, 0x2, PT ;  /* 0x000000020500780c */ /* 0x000fe20003f05270 */
[----:B------:R-:W-:Y:S01]  /*0960*/  UIADD3 UR8, UR8, 0x3f, URZ ;  /* 0x0000003f08087890 */ /* 0x000fe2000fffe03f */
[----:B------:R-:W3:Y:S01]  /*0970*/  S2R R14, SR_CTAID.X ;  /* 0x00000000000e7919 */ /* 0x000ee20000002500 */
[----:B------:R-:W-:Y:S01]  /*0980*/  UMOV UR5, URZ ;  /* 0x0000003f00057c82 */ /* 0x000fe20008000000 */
[----:B------:R-:W-:Y:S01]  /*0990*/  UMOV UR4, URZ ;  /* 0x0000003f00047c82 */ /* 0x000fe20008000000 */
[----:B------:R-:W-:Y:S01]  /*09a0*/  USHF.R.S32.HI UR9, URZ, 0x1f, UR8 ;  /* 0x0000001f3f097899 */ /* 0x000fe20008011408 */
[----:B------:R-:W-:-:S03]  /*09b0*/  ULDC.64 UR10, c[0x0][0x750] ;  /* 0x0001d400000a7ab9 */ /* 0x000fc60000000a00 */
[----:B------:R-:W-:Y:S01]  /*09c0*/  ULEA.HI UR9, UR9, UR8, URZ, 0x6 ;  /* 0x0000000809097291 */ /* 0x000fe2000f8f303f */
[----:B0-----:R-:W-:-:S13]  /*09d0*/  ISETP.NE.AND P4, PT, R0, 0x1, PT ;  /* 0x000000010000780c */ /* 0x001fda0003f85270 */
[----:B------:R-:W3:Y:S01]  /*09e0*/  @P4 LDC R15, c[0x0][0x10] ;  /* 0x00000400ff0f4b82 */ /* 0x000ee20000000800 */
[----:B-12-4-:R-:W-:Y:S02]  /*09f0*/  @P4 IMAD.MOV.U32 R2, RZ, RZ, R21 ;  /* 0x000000ffff024224 */ /* 0x016fe400078e0015 */
[----:B------:R-:W-:Y:S02]  /*0a00*/  @P4 IMAD.MOV.U32 R3, RZ, RZ, RZ ;  /* 0x000000ffff034224 */ /* 0x000fe400078e00ff */
[----:B------:R-:W-:-:S03]  /*0a10*/  @P4 IMAD.MOV.U32 R5, RZ, RZ, RZ ;  /* 0x000000ffff054224 */ /* 0x000fc600078e00ff */
[----:B------:R-:W0:Y:S01]  /*0a20*/  @!P4 LDC R9, c[0x0][0xc] ;  /* 0x00000300ff09cb82 */ /* 0x000e220000000800 */
[----:B------:R-:W-:Y:S01]  /*0a30*/  ULDC UR6, c[0x0][0xc] ;  /* 0x0000030000067ab9 */ /* 0x000fe20000000800 */
[----:B------:R-:W-:Y:S02]  /*0a40*/  ULDC UR7, c[0x0][0x10] ;  /* 0x0000040000077ab9 */ /* 0x000fe40000000800 */
[----:B------:R-:W-:-:S04]  /*0a50*/  UIMAD.WIDE.U32 UR6, UR6, UR7, URZ ;  /* 0x00000007060672a5 */ /* 0x000fc8000f8e003f */
[----:B------:R-:W1:Y:S01]  /*0a60*/  LDC R8, c[0x0][0x14] ;  /* 0x00000500ff087b82 */ /* 0x000e620000000800 */
[----:B---3--:R-:W-:-:S04]  /*0a70*/  @P4 IMAD.WIDE.U32 R2, R14, R15, R2 ;  /* 0x0000000f0e024225 */ /* 0x008fc800078e0002 */
[----:B------:R-:W-:Y:S02]  /*0a80*/  IMAD.MOV.U32 R15, RZ, RZ, RZ ;  /* 0x000000ffff0f7224 */ /* 0x000fe400078e00ff */
[----:B------:R-:W-:Y:S02]  /*0a90*/  @P4 IMAD.IADD R3, R3, 0x1, R5 ;  /* 0x0000000103034824 */ /* 0x000fe400078e0205 */
[----:B0-----:R-:W-:-:S04]  /*0aa0*/  @!P4 IMAD.WIDE.U32 R4, R9, R21, R14 ;  /* 0x000000150904c225 */ /* 0x001fc800078e000e */
[----:B------:R-:W-:Y:S02]  /*0ab0*/  @!P4 IMAD.MOV.U32 R2, RZ, RZ, R4 ;  /* 0x000000ffff02c224 */ /* 0x000fe400078e0004 */
[----:B------:R-:W-:Y:S02]  /*0ac0*/  @!P4 IMAD.MOV.U32 R3, RZ, RZ, R5 ;  /* 0x000000ffff03c224 */ /* 0x000fe400078e0005 */
[C---:B-1----:R-:W-:Y:S02]  /*0ad0*/  IMAD R17, R8.reuse, UR7, RZ ;  /* 0x0000000708117c24 */ /* 0x042fe4000f8e02ff */
[----:B------:R-:W-:Y:S01]  /*0ae0*/  IMAD.WIDE.U32 R8, R8, UR6, RZ ;  /* 0x0000000608087c25 */ /* 0x000fe2000f8e00ff */
[----:B------:R-:W-:-:S03]  /*0af0*/  USHF.R.S32.HI UR6, URZ, 0x6, UR9 ;  /* 0x000000063f067899 */ /* 0x000fc60008011409 */
[----:B------:R-:W-:Y:S01]  /*0b00*/  IMAD.IADD R12, R9, 0x1, R17 ;  /* 0x00000001090c7824 */ /* 0x000fe200078e0211 */
[----:B------:R-:W-:Y:S08]  /*0b10*/  @P0 BRA `(.L_x_9) ;  /* 0x0000000000200947 */ /* 0x000ff00003800000 */
[----:B------:R-:W-:Y:S01]  /*0b20*/  UISETP.GE.U32.AND UP0, UPT, UR6, 0x5, UPT ;  /* 0x000000050600788c */ /* 0x000fe2000bf06070 */
[----:B------:R-:W-:Y:S01]  /*0b30*/  IADD3 R2, P0, R2, R8, RZ ;  /* 0x0000000802027210 */ /* 0x000fe20007f1e0ff */
[----:B------:R-:W-:-:S04]  /*0b40*/  UIMAD.WIDE.U32 UR4, UR6, -0x33333333, URZ ;  /* 0xcccccccd060478a5 */ /* 0x000fc8000f8e003f */
[----:B------:R-:W-:Y:S01]  /*0b50*/  USHF.R.U32.HI UR5, URZ, 0x2, UR5 ;  /* 0x000000023f057899 */ /* 0x000fe20008011605 */
[----:B------:R-:W-:Y:S02]  /*0b60*/  IMAD.X R3, R12, 0x1, R3, P0 ;  /* 0x000000010c037824 */ /* 0x000fe400000e0603 */
[----:B------:R-:W-:Y:S02]  /*0b70*/  UMOV UR4, URZ ;  /* 0x0000003f00047c82 */ /* 0x000fe40008000000 */
[----:B------:R-:W-:Y:S02]  /*0b80*/  @UP0 ULOP3.LUT UR4, UR5, 0x1, URZ, 0xc0, !UPT ;  /* 0x0000000105040892 */ /* 0x000fe4000f8ec03f */
[----:B------:R-:W-:-:S12]  /*0b90*/  UIMAD UR5, UR5, -0x5, UR6 ;  /* 0xfffffffb050578a4 */ /* 0x000fd8000f8e0206 */
.L_x_9:
[----:B------:R-:W-:Y:S01]  /*0ba0*/  ISETP.GE.U32.AND P0, PT, R2, UR10, PT ;  /* 0x0000000a02007c0c */ /* 0x000fe2000bf06070 */
[----:B------:R-:W-:Y:S01]  /*0bb0*/  IMAD.MOV.U32 R5, RZ, RZ, -0x1 ;  /* 0xffffffffff057424 */ /* 0x000fe200078e00ff */
[----:B------:R-:W-:Y:S01]  /*0bc0*/  PRMT R16, RZ, 0x7610, R16 ;  /* 0x00007610ff107816 */ /* 0x000fe20000000010 */
[----:B------:R-:W-:Y:S01]  /*0bd0*/  IMAD.MOV.U32 R4, RZ, RZ, -0x1 ;  /* 0xffffffffff047424 */ /* 0x000fe200078e00ff */
[----:B------:R-:W-:Y:S01]  /*0be0*/  ISETP.GE.U32.AND.EX P0, PT, R3, UR11, PT, P0 ;  /* 0x0000000b03007c0c */ /* 0x000fe2000bf06100 */
[----:B------:R-:W-:-:S12]  /*0bf0*/  IMAD.MOV.U32 R0, RZ, RZ, -0x1 ;  /* 0xffffffffff007424 */ /* 0x000fd800078e00ff */
[----:B------:R-:W-:Y:S05]  /*0c00*/  @P0 BRA `(.L_x_10) ;  /* 0x00000004005c0947 */ /* 0x000fea0003800000 */
[----:B------:R-:W0:Y:S01]  /*0c10*/  LDC.64 R24, c[0x0][0x728] ;  /* 0x0001ca00ff187b82 */ /* 0x000e220000000a00 */
[----:B------:R-:W-:Y:S02]  /*0c20*/  IMAD.MOV.U32 R4, RZ, RZ, R2 ;  /* 0x000000ffff047224 */ /* 0x000fe400078e0002 */
[----:B------:R-:W-:-:S05]  /*0c30*/  IMAD.MOV.U32 R5, RZ, RZ, R3 ;  /* 0x000000ffff057224 */ /* 0x000fca00078e0003 */
[----:B------:R-:W1:Y:S08]  /*0c40*/  LDC R0, c[0x0][0x730] ;  /* 0x0001cc00ff007b82 */ /* 0x000e700000000800 */
[----:B------:R-:W2:Y:S01]  /*0c50*/  LDC.64 R26, c[0x0][0x720] ;  /* 0x0001c800ff1a7b82 */ /* 0x000ea20000000a00 */
[----:B0-----:R-:W-:-:S04]  /*0c60*/  ISETP.NE.U32.AND P0, PT, R24, RZ, PT ;  /* 0x000000ff1800720c */ /* 0x001fc80003f05070 */
[----:B------:R-:W-:-:S13]  /*0c70*/  ISETP.NE.AND.EX P0, PT, R25, RZ, PT, P0 ;  /* 0x000000ff1900720c */ /* 0x000fda0003f05300 */
[----:B-12---:R-:W-:Y:S05]  /*0c80*/  @!P0 BRA `(.L_x_11) ;  /* 0x0000000000288947 */ /* 0x006fea0003800000 */
[----:B------:R-:W0:Y:S02]  /*0c90*/  LDC R19, c[0x0][0x734] ;  /* 0x0001cd00ff137b82 */ /* 0x000e240000000800 */
[----:B0-----:R-:W-:-:S05]  /*0ca0*/  IADD3 R19, P0, R2, R19, RZ ;  /* 0x0000001302137210 */ /* 0x001fca0007f1e0ff */
[----:B------:R-:W-:-:S04]  /*0cb0*/  IMAD.X R23, RZ, RZ, R3, P0 ;  /* 0x000000ffff177224 */ /* 0x000fc800000e0603 */
[----:B------:R-:W-:-:S04]  /*0cc0*/  IMAD.WIDE.U32 R4, R23, R24, RZ ;  /* 0x0000001817047225 */ /* 0x000fc800078e00ff */
[----:B------:R-:W-:-:S04]  /*0cd0*/  IMAD.WIDE.U32 R16, P0, R19, R25, R4 ;  /* 0x0000001913107225 */ /* 0x000fc80007800004 */
[----:B------:R-:W-:-:S04]  /*0ce0*/  IMAD.WIDE.U32 R4, R19, R24, RZ ;  /* 0x0000001813047225 */ /* 0x000fc800078e00ff */
[----:B------:R-:W-:Y:S01]  /*0cf0*/  IMAD.X R19, RZ, RZ, RZ, P0 ;  /* 0x000000ffff137224 */ /* 0x000fe200000e06ff */
[----:B------:R-:W-:Y:S01]  /*0d00*/  IADD3 RZ, P0, R5, R16, RZ ;  /* 0x0000001005ff7210 */ /* 0x000fe20007f1e0ff */
[----:B------:R-:W-:-:S04]  /*0d10*/  IMAD.MOV.U32 R18, RZ, RZ, R17 ;  /* 0x000000ffff127224 */ /* 0x000fc800078e0011 */
[----:B------:R-:W-:-:S08]  /*0d20*/  IMAD.WIDE.U32.X R4, R23, R25, R18, P0 ;  /* 0x0000001917047225 */ /* 0x000fd000000e0412 */
.L_x_11:
[-CC-:B------:R-:W-:Y:S01]  /*0d30*/  SHF.R.U64 R32, R4, R0.reuse, R5.reuse ;  /* 0x0000000004207219 */ /* 0x180fe20000001205 */
[----:B------:R-:W0:Y:S01]  /*0d40*/  LDC.64 R28, c[0x0][0x740] ;  /* 0x0001d000ff1c7b82 */ /* 0x000e220000000a00 */
[----:B------:R-:W-:Y:S01]  /*0d50*/  SHF.R.U32.HI R4, RZ, R0, R5 ;  /* 0x00000000ff047219 */ /* 0x000fe20000011605 */
[----:B------:R-:W-:Y:S01]  /*0d60*/  ULDC UR7, c[0x0][0x150] ;  /* 0x0000540000077ab9 */ /* 0x000fe20000000800 */
[----:B------:R-:W-:Y:S02]  /*0d70*/  I2FP.F32.U32 R0, R14 ;  /* 0x0000000e00007245 */ /* 0x000fe40000201000 */
[----:B------:R-:W-:-:S03]  /*0d80*/  IADD3 R17, P0, RZ, -R32, RZ ;  /* 0x80000020ff117210 */ /* 0x000fc60007f1e0ff */
[----:B------:R-:W1:Y:S01]  /*0d90*/  LDC R18, c[0x0][0x718] ;  /* 0x0001c600ff127b82 */ /* 0x000e620000000800 */
[----:B------:R-:W-:Y:S01]  /*0da0*/  FMUL R0, R0, UR7 ;  /* 0x0000000700007c20 */ /* 0x000fe20008400000 */
[----:B------:R-:W-:Y:S01]  /*0db0*/  IMAD.X R19, RZ, RZ, ~R4, P0 ;  /* 0x000000ffff137224 */ /* 0x000fe200000e0e04 */
[----:B------:R-:W-:Y:S01]  /*0dc0*/  ULDC UR7, c[0x0][0x154] ;  /* 0x0000550000077ab9 */ /* 0x000fe20000000800 */
[----:B------:R-:W-:-:S03]  /*0dd0*/  IMAD.WIDE.U32 R4, R17, R26, R2 ;  /* 0x0000001a11047225 */ /* 0x000fc600078e0002 */
[----:B------:R-:W2:Y:S01]  /*0de0*/  F2I.U32.TRUNC.NTZ R0, R0 ;  /* 0x0000000000007305 */ /* 0x000ea2000020f000 */
[----:B------:R-:W3:Y:S01]  /*0df0*/  LDC R15, c[0x0][0x144] ;  /* 0x00005100ff0f7b82 */ /* 0x000ee20000000800 */
[----:B------:R-:W-:-:S04]  /*0e00*/  IMAD R16, R19, R26, RZ ;  /* 0x0000001a13107224 */ /* 0x000fc800078e02ff */
[----:B------:R-:W-:-:S03]  /*0e10*/  IMAD R17, R17, R27, R16 ;  /* 0x0000001b11117224 */ /* 0x000fc600078e0210 */
[----:B------:R-:W4:Y:S01]  /*0e20*/  LDC R22, c[0x0][0x708] ;  /* 0x0001c200ff167b82 */ /* 0x000f220000000800 */
[----:B------:R-:W-:Y:S01]  /*0e30*/  IMAD.IADD R17, R5, 0x1, R17 ;  /* 0x0000000105117824 */ /* 0x000fe200078e0211 */
[----:B0-----:R-:W-:Y:S01]  /*0e40*/  ISETP.NE.U32.AND P0, PT, R28, RZ, PT ;  /* 0x000000ff1c00720c */ /* 0x001fe20003f05070 */
[----:B--2---:R-:W-:-:S03]  /*0e50*/  IMAD.MOV R5, RZ, RZ, -R0 ;  /* 0x000000ffff057224 */ /* 0x004fc600078e0a00 */
[----:B------:R-:W-:Y:S02]  /*0e60*/  ISETP.NE.AND.EX P0, PT, R29, RZ, PT, P0 ;  /* 0x000000ff1d00720c */ /* 0x000fe40003f05300 */
[----:B------:R-:W0:Y:S01]  /*0e70*/  LDC R19, c[0x0][0x758] ;  /* 0x0001d600ff137b82 */ /* 0x000e220000000800 */
[-CC-:B-1----:R-:W-:Y:S02]  /*0e80*/  SHF.R.U64 R26, R4, R18.reuse, R17.reuse ;  /* 0x00000012041a7219 */ /* 0x182fe40000001211 */
[----:B------:R-:W-:Y:S02]  /*0e90*/  I2FP.F32.U32 R4, R21 ;  /* 0x0000001500047245 */ /* 0x000fe40000201000 */
[----:B------:R-:W-:Y:S01]  /*0ea0*/  SHF.R.U32.HI R17, RZ, R18, R17 ;  /* 0x00000012ff117219 */ /* 0x000fe20000011611 */
[----:B------:R-:W-:Y:S02]  /*0eb0*/  IMAD.MOV.U32 R18, RZ, RZ, 0x1 ;  /* 0x00000001ff127424 */ /* 0x000fe400078e00ff */
[----:B------:R-:W1:Y:S01]  /*0ec0*/  LDC R24, c[0x0][0x148] ;  /* 0x00005200ff187b82 */ /* 0x000e620000000800 */
[----:B---3--:R-:W-:-:S02]  /*0ed0*/  IMAD R0, R15, R5, R14 ;  /* 0x000000050f007224 */ /* 0x008fc400078e020e */
[----:B------:R-:W-:Y:S01]  /*0ee0*/  FMUL R5, R4, UR7 ;  /* 0x0000000704057c20 */ /* 0x000fe20008400000 */
[----:B------:R-:W-:-:S04]  /*0ef0*/  IMAD.MOV.U32 R4, RZ, RZ, -0x1 ;  /* 0xffffffffff047424 */ /* 0x000fc800078e00ff */
[----:B------:R-:W2:Y:S01]  /*0f00*/  LDC R25, c[0x0][0x700] ;  /* 0x0001c000ff197b82 */ /* 0x000ea20000000800 */
[-CC-:B----4-:R-:W-:Y:S02]  /*0f10*/  SHF.R.U64 R34, R26, R22.reuse, R17.reuse ;  /* 0x000000161a227219 */ /* 0x190fe40000001211 */
[----:B------:R-:W-:Y:S02]  /*0f20*/  SHF.R.U32.HI R14, RZ, R22, R17 ;  /* 0x00000016ff0e7219 */ /* 0x000fe40000011611 */
[----:B------:R3:W4:Y:S03]  /*0f30*/  F2I.U32.TRUNC.NTZ R22, R5 ;  /* 0x0000000500167305 */ /* 0x000726000020f000 */
[----:B------:R-:W1:Y:S01]  /*0f40*/  LDC R27, c[0x0][0x748] ;  /* 0x0001d200ff1b7b82 */ /* 0x000e620000000800 */
[-C--:B0-----:R-:W-:Y:S02]  /*0f50*/  SHF.R.U64 R36, R34, R19.reuse, R14 ;  /* 0x0000001322247219 */ /* 0x081fe4000000120e */
[----:B------:R-:W-:-:S02]  /*0f60*/  SHF.L.U32 R4, R4, R19, RZ ;  /* 0x0000001304047219 */ /* 0x000fc400000006ff */
[-C--:B------:R-:W-:Y:S02]  /*0f70*/  SHF.R.U32.HI R14, RZ, R19.reuse, R14 ;  /* 0x00000013ff0e7219 */ /* 0x080fe4000001160e */
[----:B------:R-:W-:Y:S01]  /*0f80*/  SHF.L.U32 R18, R18, R19, RZ ;  /* 0x0000001312127219 */ /* 0x000fe200000006ff */
[----:B------:R-:W0:Y:S01]  /*0f90*/  LDC R31, c[0x0][0x738] ;  /* 0x0001ce00ff1f7b82 */ /* 0x000e220000000800 */
[----:B------:R-:W-:Y:S01]  /*0fa0*/  LOP3.LUT R19, RZ, R4, RZ, 0x33, !PT ;  /* 0x00000004ff137212 */ /* 0x000fe200078e33ff */
[----:B------:R-:W-:Y:S02]  /*0fb0*/  IMAD.MOV.U32 R4, RZ, RZ, R36 ;  /* 0x000000ffff047224 */ /* 0x000fe400078e0024 */
[----:B---3--:R-:W-:-:S04]  /*0fc0*/  IMAD.MOV.U32 R5, RZ, RZ, R14 ;  /* 0x000000ffff057224 */ /* 0x008fc800078e000e */
[----:B------:R-:W3:Y:S01]  /*0fd0*/  LDC R30, c[0x0][0x710] ;  /* 0x0001c400ff1e7b82 */ /* 0x000ee20000000800 */
[----:B----4-:R-:W-:Y:S05]  /*0fe0*/  @!P0 BRA `(.L_x_12) ;  /* 0x0000000000288947 */ /* 0x010fea0003800000 */
[----:B------:R-:W4:Y:S02]  /*0ff0*/  LDC R17, c[0x0][0x74c] ;  /* 0x0001d300ff117b82 */ /* 0x000f240000000800 */
[----:B----4-:R-:W-:-:S05]  /*1000*/  IADD3 R17, P0, R36, R17, RZ ;  /* 0x0000001124117210 */ /* 0x010fca0007f1e0ff */
        /* <DEDUP_REMOVED lines=8> */
.L_x_12:
[----:B-1----:R-:W-:Y:S01]  /*1090*/  SHF.R.U64 R4, R4, R27, R5 ;  /* 0x0000001b04047219 */ /* 0x002fe20000001205 */
[----:B--2---:R-:W-:Y:S01]  /*10a0*/  VIADD R5, R25, 0xffffffff ;  /* 0xffffffff19057836 */ /* 0x004fe20000000000 */
[----:B------:R-:W-:Y:S01]  /*10b0*/  LOP3.LUT R19, R34, R19, RZ, 0xc0, !PT ;  /* 0x0000001322137212 */ /* 0x000fe200078ec0ff */
[----:B------:R-:W-:Y:S02]  /*10c0*/  IMAD.MOV R22, RZ, RZ, -R22 ;  /* 0x000000ffff167224 */ /* 0x000fe400078e0a16 */
[----:B------:R-:W-:Y:S01]  /*10d0*/  IMAD.MOV R14, RZ, RZ, -R4 ;  /* 0x000000ffff0e7224 */ /* 0x000fe200078e0a04 */
[----:B------:R-:W-:Y:S01]  /*10e0*/  LOP3.LUT R5, R26, R5, RZ, 0xc0, !PT ;  /* 0x000000051a057212 */ /* 0x000fe200078ec0ff */
[----:B------:R-:W-:Y:S02]  /*10f0*/  IMAD R19, R18, R4, R19 ;  /* 0x0000000412137224 */ /* 0x000fe400078e0213 */
[----:B------:R-:W-:Y:S02]  /*1100*/  @P4 IMAD R0, R24, R22, R21 ;  /* 0x0000001618004224 */ /* 0x000fe400078e0215 */
[----:B0-----:R-:W-:-:S02]  /*1110*/  IMAD R4, R14, R31, R36 ;  /* 0x0000001f0e047224 */ /* 0x001fc400078e0224 */
[----:B---3--:R-:W-:Y:S02]  /*1120*/  IMAD R0, R19, R30, R0 ;  /* 0x0000001e13007224 */ /* 0x008fe400078e0200 */
[----:B------:R-:W-:Y:S02]  /*1130*/  IMAD R5, R4, R25, R5 ;  /* 0x0000001904057224 */ /* 0x000fe400078e0205 */
[----:B------:R-:W-:-:S03]  /*1140*/  IMAD.MOV.U32 R16, RZ, RZ, 0x1 ;  /* 0x00000001ff107424 */ /* 0x000fc600078e00ff */
[----:B------:R-:W-:Y:S02]  /*1150*/  SEL R4, R5, R0, !P4 ;  /* 0x0000000005047207 */ /* 0x000fe40006000000 */
[----:B------:R-:W-:Y:S01]  /*1160*/  SEL R5, R0, R5, !P4 ;  /* 0x0000000500057207 */ /* 0x000fe20006000000 */
[----:B------:R-:W-:-:S07]  /*1170*/  IMAD.MOV.U32 R0, RZ, RZ, R32 ;  /* 0x000000ffff007224 */ /* 0x000fce00078e0020 */
.L_x_10:
[----:B------:R-:W-:Y:S05]  /*1180*/  @!P2 BRA `(.L_x_13) ;  /* 0x0000005c0050a947 */ /* 0x000fea0003800000 */
[----:B------:R-:W-:-:S13]  /*1190*/  ISETP.GT.U32.AND P0, PT, R33, 0x1, PT ;  /* 0x000000012100780c */ /* 0x000fda0003f04070 */
[----:B------:R-:W-:Y:S05]  /*11a0*/  @P0 EXIT ;  /* 0x000000000000094d */ /* 0x000fea0003800000 */
.L_x_14:
[----:B------:R-:W-:-:S08]  /*11b0*/  NOP ;  /* 0x0000000000007918 */ /* 0x000fd00000000000 */
[----:B------:R-:W0:Y:S02]  /*11c0*/  USETMAXREG.TRY_ALLOC.CTAPOOL UP0, 0xe8 ;  /* 0x000000e8000079c8 */ /* 0x000e240008000600 */
[----:B0-----:R-:W-:-:S13]  /*11d0*/  PLOP3.LUT P0, PT, PT, PT, UP0, 0x80, 0x0 ;  /* 0x000000000000781c */ /* 0x001fda0003f0f008 */
[----:B------:R-:W-:Y:S05]  /*11e0*/  @!P0 BRA `(.L_x_14) ;  /* 0xfffffffc00f08947 */ /* 0x000fea000383ffff */
[----:B------:R-:W-:-:S13]  /*11f0*/  LOP3.LUT P0, RZ, R16, 0xff, RZ, 0xc0, !PT ;  /* 0x000000ff10ff7812 */ /* 0x000fda000780c0ff */
[----:B------:R-:W-:Y:S05]  /*1200*/  @!P0 EXIT ;  /* 0x000000000000894d */ /* 0x000fea0003800000 */
[----:B------:R-:W-:Y:S01]  /*1210*/  SHF.R.S32.HI R14, RZ, 0x1f, R11 ;  /* 0x0000001fff0e7819 */ /* 0x000fe2000001140b */
[----:B------:R-:W0:Y:S01]  /*1220*/  S2UR UR8, SR_CgaCtaId ;  /* 0x00000000000879c3 */ /* 0x000e220000008800 */
[CC--:B------:R-:W-:Y:S01]  /*1230*/  LEA.HI R10, R11.reuse, R11.reuse, RZ, 0x1 ;  /* 0x0000000b0b0a7211 */ /* 0x0c0fe200078f08ff */
[----:B------:R-:W-:Y:S01]  /*1240*/  UIADD3 UR9, UR16, -0x1, URZ ;  /* 0xffffffff10097890 */ /* 0x000fe2000fffe03f */
[-C--:B------:R-:W-:Y:S01]  /*1250*/  LEA.HI R15, R14, R11.reuse, RZ, 0x2 ;  /* 0x0000000b0e0f7211 */ /* 0x080fe200078f10ff */
[----:B------:R-:W-:Y:S01]  /*1260*/  UMOV UR7, 0x400 ;  /* 0x0000040000077882 */ /* 0x000fe20000000000 */
[----:B------:R-:W-:Y:S01]  /*1270*/  LOP3.LUT R10, R10, 0x3ffffe, RZ, 0xc0, !PT ;  /* 0x003ffffe0a0a7812 */ /* 0x000fe200078ec0ff */
[----:B------:R-:W-:Y:S01]  /*1280*/  UISETP.NE.AND UP0, UPT, UR9, URZ, UPT ;  /* 0x0000003f0900728c */ /* 0x000fe2000bf05270 */
[--C-:B------:R-:W-:Y:S01]  /*1290*/  SHF.R.S32.HI R16, RZ, 0x2, R15.reuse ;  /* 0x00000002ff107819 */ /* 0x100fe2000001140f */
[----:B------:R-:W1:Y:S01]  /*12a0*/  LDC R19, c[0x0][0x758] ;  /* 0x0001d600ff137b82 */ /* 0x000e620000000800 */
[----:B------:R-:W-:Y:S01]  /*12b0*/  SHF.R.S32.HI R17, RZ, 0x1f, R15 ;  /* 0x0000001fff117819 */ /* 0x000fe2000001140f */
[----:B------:R-:W-:Y:S01]  /*12c0*/  IMAD.IADD R10, R11, 0x1, -R10 ;  /* 0x000000010b0a7824 */ /* 0x000fe200078e0a0a */
[----:B------:R-:W-:Y:S01]  /*12d0*/  LOP3.LUT R18, R15, 0xfffffffc, RZ, 0xc0, !PT ;  /* 0xfffffffc0f127812 */ /* 0x000fe200078ec0ff */
[----:B------:R-:W-:Y:S01]  /*12e0*/  ULDC.64 UR14, c[0x0][0x6b0] ;  /* 0x0001ac00000e7ab9 */ /* 0x000fe20000000a00 */
[----:B------:R-:W-:Y:S01]  /*12f0*/  LEA.HI R17, R17, R16, RZ, 0x3 ;  /* 0x0000001011117211 */ /* 0x000fe200078f18ff */
[----:B------:R-:W-:Y:S01]  /*1300*/  ULDC.64 UR12, c[0x0][0x6c8] ;  /* 0x0001b200000c7ab9 */ /* 0x000fe20000000a00 */
[----:B------:R-:W-:Y:S01]  /*1310*/  LEA.HI R14, R14, R11, RZ, 0x5 ;  /* 0x0000000b0e0e7211 */ /* 0x000fe200078f28ff */
[----:B------:R-:W-:Y:S01]  /*1320*/  IMAD.IADD R11, R11, 0x1, -R18 ;  /* 0x000000010b0b7824 */ /* 0x000fe200078e0a12 */
[----:B------:R-:W2:Y:S01]  /*1330*/  LDC R20, c[0x0][0x700] ;  /* 0x0001c000ff147b82 */ /* 0x000ea20000000800 */
[----:B------:R-:W-:Y:S01]  /*1340*/  LOP3.LUT R17, R17, 0xfffffff8, RZ, 0xc0, !PT ;  /* 0xfffffff811117812 */ /* 0x000fe200078ec0ff */
[----:B------:R-:W-:Y:S01]  /*1350*/  USHF.L.U64.HI UR15, UR14, 0x5, UR15 ;  /* 0x000000050e0f7899 */ /* 0x000fe2000801020f */
[----:B------:R-:W-:Y:S01]  /*1360*/  SHF.R.S32.HI R14, RZ, 0x5, R14 ;  /* 0x00000005ff0e7819 */ /* 0x000fe2000001140e */
[----:B------:R-:W-:Y:S01]  /*1370*/  USHF.L.U64.HI UR13, UR12, 0x5, UR13 ;  /* 0x000000050c0d7899 */ /* 0x000fe2000801020d */
[----:B------:R-:W-:Y:S01]  /*1380*/  SHF.L.U64.HI R22, R8, 0x1, R12 ;  /* 0x0000000108167819 */ /* 0x000fe2000001020c */
[----:B------:R-:W-:Y:S01]  /*1390*/  IMAD.IADD R17, R16, 0x1, -R17 ;  /* 0x0000000110117824 */ /* 0x000fe200078e0a11 */
[----:B0-----:R-:W-:Y:S01]  /*13a0*/  ULEA UR7, UR8, UR7, 0x18 ;  /* 0x0000000708077291 */ /* 0x001fe2000f8ec03f */
[----:B------:R-:W0:Y:S01]  /*13b0*/  LDC R18, c[0x0][0x288] ;  /* 0x0000a200ff127b82 */ /* 0x000e220000000800 */
[----:B------:R-:W-:Y:S01]  /*13c0*/  IMAD R10, R14, 0x2, R10 ;  /* 0x000000020e0a7824 */ /* 0x000fe200078e020a */
[----:B------:R-:W-:Y:S01]  /*13d0*/  USHF.L.U32 UR8, UR9, 0x3, URZ ;  /* 0x0000000309087899 */ /* 0x000fe2000800063f */
[----:B------:R-:W-:Y:S01]  /*13e0*/  IMAD.MOV.U32 R16, RZ, RZ, 0x1 ;  /* 0x00000001ff107424 */ /* 0x000fe200078e00ff */
[----:B------:R-:W-:Y:S01]  /*13f0*/  USEL UR9, URZ, 0x1, UP0 ;  /* 0x000000013f097887 */ /* 0x000fe20008000000 */
[--C-:B------:R-:W-:Y:S01]  /*1400*/  IMAD R15, R10, 0x8, R17.reuse ;  /* 0x000000080a0f7824 */ /* 0x100fe200078e0211 */
[----:B------:R-:W-:Y:S01]  /*1410*/  USHF.L.U32 UR14, UR14, 0x5, URZ ;  /* 0x000000050e0e7899 */ /* 0x000fe2000800063f */
[C-C-:B------:R-:W-:Y:S01]  /*1420*/  IMAD R10, R14.reuse, 0x10, R17.reuse ;  /* 0x000000100e0a7824 */ /* 0x140fe200078e0211 */
[----:B------:R-:W-:Y:S01]  /*1430*/  USHF.L.U32 UR12, UR12, 0x5, URZ ;  /* 0x000000050c0c7899 */ /* 0x000fe2000800063f */
[----:B------:R-:W-:Y:S01]  /*1440*/  IMAD R17, R14, -0x10, -R17 ;  /* 0xfffffff00e117824 */ /* 0x000fe200078e0a11 */
[----:B------:R-:W-:Y:S01]  /*1450*/  VIMNMX R21, RZ, UR6, PT ;  /* 0x00000006ff157c48 */ /* 0x000fe2000bfe0100 */
[----:B------:R-:W-:Y:S01]  /*1460*/  IMAD.MOV.U32 R14, RZ, RZ, -0x1 ;  /* 0xffffffffff0e7424 */ /* 0x000fe200078e00ff */
[-C--:B-1----:R-:W-:Y:S01]  /*1470*/  SHF.L.U32 R16, R16, R19.reuse, RZ ;  /* 0x0000001310107219 */ /* 0x082fe200000006ff */
[----:B------:R-:W-:Y:S01]  /*1480*/  IMAD.SHL.U32 R12, R15, 0x80, RZ ;  /* 0x000000800f0c7824 */ /* 0x000fe200078e00ff */
[----:B------:R-:W-:Y:S01]  /*1490*/  ULDC UR10, c[0x0][0x284] ;  /* 0x0000a100000a7ab9 */ /* 0x000fe20000000800 */
[----:B------:R-:W-:Y:S01]  /*14a0*/  UIADD3 UR24, UR7, 0x60, URZ ;  /* 0x0000006007187890 */ /* 0x000fe2000fffe03f */
[----:B------:R-:W-:Y:S01]  /*14b0*/  SHF.L.U32 R14, R14, R19, RZ ;  /* 0x000000130e0e7219 */ /* 0x000fe200000006ff */
[----:B------:R-:W-:Y:S01]  /*14c0*/  ULOP3.LUT UR8, UR8, 0x8, URZ, 0xc0, !UPT ;  /* 0x0000000808087892 */ /* 0x000fe2000f8ec03f */
[----:B------:R-:W-:Y:S01]  /*14d0*/  LOP3.LUT R102, R6, 0x1, RZ, 0xfc, !PT ;  /* 0x0000000106667812 */ /* 0x000fe200078efcff */
[----:B------:R-:W-:Y:S01]  /*14e0*/  UIADD3 UR27, UP1, UR14, 0x20, URZ ;  /* 0x000000200e1b7890 */ /* 0x000fe2000ff3e03f */
[----:B------:R-:W-:Y:S01]  /*14f0*/  LOP3.LUT R19, RZ, R14, RZ, 0x33, !PT ;  /* 0x0000000eff137212 */ /* 0x000fe200078e33ff */
[----:B------:R-:W-:Y:S01]  /*1500*/  UIADD3 UR26, UP2, UR12, 0x20, URZ ;  /* 0x000000200c1a7890 */ /* 0x000fe2000ff5e03f */
[----:B------:R-:W-:Y:S01]  /*1510*/  IMAD.WIDE R14, R11, 0x2, RZ ;  /* 0x000000020b0e7825 */ /* 0x000fe200078e02ff */
[----:B------:R-:W-:Y:S01]  /*1520*/  IADD3 R21, -R21, UR6, RZ ;  /* 0x0000000615157c10 */ /* 0x000fe2000fffe1ff */
[----:B------:R-:W-:Y:S01]  /*1530*/  USHF.L.U32 UR25, UR6, 0x1, URZ ;  /* 0x0000000106197899 */ /* 0x000fe2000800063f */
[----:B------:R-:W-:Y:S01]  /*1540*/  SHF.R.S32.HI R12, RZ, 0x3, R12 ;  /* 0x00000003ff0c7819 */ /* 0x000fe2000001140c */
[----:B0-----:R-:W-:Y:S01]  /*1550*/  IMAD R18, R11, -0x2, R18 ;  /* 0xfffffffe0b127824 */ /* 0x001fe200078e0212 */
[----:B------:R-:W-:Y:S01]  /*1560*/  SHF.R.S32.HI R11, RZ, 0x1f, R10 ;  /* 0x0000001fff0b7819 */ /* 0x000fe2000001140a */
[----:B--2---:R-:W-:Y:S01]  /*1570*/  VIADD R20, R20, 0xffffffff ;  /* 0xffffffff14147836 */ /* 0x004fe20000000000 */
[----:B------:R-:W-:Y:S01]  /*1580*/  ULEA UR16, UR16, UR24, 0x3 ;  /* 0x0000001810107291 */ /* 0x000fe2000f8e183f */
[----:B------:R-:W-:Y:S01]  /*1590*/  IMAD.U32 R23, RZ, RZ, UR9 ;  /* 0x00000009ff177e24 */ /* 0x000fe2000f8e00ff */
[----:B------:R-:W-:Y:S01]  /*15a0*/  ULOP3.LUT UR28, UR8, 0x8, URZ, 0x3c, !UPT ;  /* 0x00000008081c7892 */ /* 0x000fe2000f8e3c3f */
[----:B------:R-:W-:Y:S01]  /*15b0*/  VIADD R17, R17, UR10 ;  /* 0x0000000a11117c36 */ /* 0x000fe20008000000 */
[----:B------:R-:W-:-:S02]  /*15c0*/  ULOP3.LUT UR17, UR8, 0x18, URZ, 0x3c, !UPT ;  /* 0x0000001808117892 */ /* 0x000fc4000f8e3c3f */
[----:B------:R-:W-:Y:S02]  /*15d0*/  UIADD3.X UR29, URZ, UR15, URZ, UP1, !UPT ;  /* 0x0000000f3f1d7290 */ /* 0x000fe40008ffe43f */
[----:B------:R-:W-:-:S12]  /*15e0*/  UIADD3.X UR30, URZ, UR13, URZ, UP2, !UPT ;  /* 0x0000000d3f1e7290 */ /* 0x000fd800097fe43f */
.L_x_157:
[----:B------:R-:W-:Y:S01]  /*15f0*/  SHF.L.U32 R24, R23, 0x1f, RZ ;  /* 0x0000001f17187819 */ /* 0x000fe200000006ff */
[----:B------:R-:W-:Y:S01]  /*1600*/  IMAD.MOV.U32 R87, RZ, RZ, RZ ;  /* 0x000000ffff577224 */ /* 0x000fe200078e00ff */
[----:B------:R-:W-:Y:S02]  /*1610*/  ISETP.GE.AND P1, PT, R21, 0x1, PT ;  /* 0x000000011500780c */ /* 0x000fe40003f26270 */
[----:B------:R-:W0:Y:S02]  /*1620*/  SYNCS.PHASECHK.TRANS64.TRYWAIT P0, [UR16+-0x8], R24 ;  /* 0xfffff818ff0075a7 */ /* 0x000e240008000150 */
[----:B0-2345:R-:W-:Y:S09]  /*1630*/  @!P0 BRA `(.L_x_15) ;  /* 0x0000006800808947 */ /* 0x03dff20003800000 */
.L_x_180:
[----:B0-----:R-:W-:Y:S02]  /*1640*/  CS2R R24, SRZ ;  /* 0x0000000000187805 */ /* 0x001fe4000001ff00 */
[----:B------:R-:W-:Y:S02]  /*1650*/  CS2R R26, SRZ ;  /* 0x00000000001a7805 */ /* 0x000fe4000001ff00 */
[----:B------:R-:W-:Y:S02]  /*1660*/  CS2R R28, SRZ ;  /* 0x00000000001c7805 */ /* 0x000fe4000001ff00 */
[----:B------:R-:W-:Y:S02]  /*1670*/  CS2R R30, SRZ ;  /* 0x00000000001e7805 */ /* 0x000fe4000001ff00 */
[----:B------:R-:W-:Y:S02]  /*1680*/  CS2R R32, SRZ ;  /* 0x0000000000207805 */ /* 0x000fe4000001ff00 */
[----:B------:R-:W-:-:S02]  /*1690*/  CS2R R34, SRZ ;  /* 0x0000000000227805 */ /* 0x000fc4000001ff00 */
[----:B------:R-:W-:Y:S02]  /*16a0*/  CS2R R36, SRZ ;  /* 0x0000000000247805 */ /* 0x000fe4000001ff00 */
        /* <DEDUP_REMOVED lines=23> */
[----:B------:R-:W-:Y:S01]  /*1820*/  CS2R R84, SRZ ;  /* 0x0000000000547805 */ /* 0x000fe2000001ff00 */
[----:B------:R-:W-:Y:S01]  /*1830*/  IMAD.MOV.U32 R86, RZ, RZ, RZ ;  /* 0x000000ffff567224 */ /* 0x000fe200078e00ff */
[----:B------:R-:W-:Y:S06]  /*1840*/  @!P1 BRA `(.L_x_16) ;  /* 0x0000000400209947 */ /* 0x000fec0003800000 */
[----:B------:R-:W-:Y:S01]  /*1850*/  IMAD.MOV.U32 R92, RZ, RZ, R21 ;  /* 0x000000ffff5c7224 */ /* 0x000fe200078e0015 */
[----:B------:R-:W-:Y:S01]  /*1860*/  UPLOP3.LUT UP0, UPT, UPT, UPT, UPT, 0x40, 0x0 ;  /* 0x000000000000789c */ /* 0x000fe20003f0e870 */
[----:B------:R-:W-:Y:S01]  /*1870*/  IMAD.U32 R93, RZ, RZ, UR4 ;  /* 0x00000004ff5d7e24 */ /* 0x000fe2000f8e00ff */
[----:B------:R-:W-:Y:S01]  /*1880*/  UMOV UR19, UR5 ;  /* 0x0000000500137c82 */ /* 0x000fe20008000000 */
[----:B------:R-:W-:-:S08]  /*1890*/  UMOV UR18, UR5 ;  /* 0x0000000500127c82 */ /* 0x000fd00008000000 */
.L_x_23:
[----:B------:R-:W-:-:S13]  /*18a0*/  ISETP.NE.AND P1, PT, R102, 0x3, PT ;  /* 0x000000036600780c */ /* 0x000fda0003f25270 */
[----:B------:R-:W-:Y:S05]  /*18b0*/  @!P1 BRA `(.L_x_17) ;  /* 0x0000000000049947 */ /* 0x000fea0003800000 */
[----:B------:R-:W-:Y:S01]  /*18c0*/  BPT.TRAP 0x1 ;  /* 0x000000040000795c */ /* 0x000fe20000300000 */
.L_x_17:
[----:B------:R-:W-:Y:S01]  /*18d0*/  ULEA UR8, UR19, UR7, 0x3 ;  /* 0x0000000713087291 */ /* 0x000fe2000f8e183f */
[----:B------:R-:W-:-:S08]  /*18e0*/  SHF.L.U32 R89, R93, 0x1f, RZ ;  /* 0x0000001f5d597819 */ /* 0x000fd000000006ff */
[----:B------:R0:W1:Y:S01]  /*18f0*/  SYNCS.PHASECHK.TRANS64.TRYWAIT P0, [UR8], R89 ;  /* 0x00000059ff0075a7 */ /* 0x0000620008000148 */
[----:B------:R-:W-:Y:S05]  /*1900*/  @!P1 BRA `(.L_x_18) ;  /* 0x0000000000049947 */ /* 0x000fea0003800000 */
[----:B------:R-:W-:Y:S01]  /*1910*/  BPT.TRAP 0x1 ;  /* 0x000000040000795c */ /* 0x000fe20000300000 */
.L_x_18:
[----:B------:R-:W-:-:S04]  /*1920*/  IMAD.U32 R91, RZ, RZ, UR19 ;  /* 0x00000013ff5b7e24 */ /* 0x000fc8000f8e00ff */
[----:B------:R-:W-:Y:S01]  /*1930*/  IMAD R88, R91, 0x400, R12 ;  /* 0x000004005b587824 */ /* 0x000fe200078e020c */
[----:B-1----:R-:W-:Y:S06]  /*1940*/  @P0 BRA `(.L_x_19) ;  /* 0x0000000000080947 */ /* 0x002fec0003800000 */
[----:B------:R-:W1:Y:S02]  /*1950*/  SYNCS.PHASECHK.TRANS64.TRYWAIT P0, [UR8], R89 ;  /* 0x00000059ff0075a7 */ /* 0x000e640008000148 */
[----:B-1----:R-:W-:Y:S05]  /*1960*/  @!P0 BRA `(.L_x_20) ;  /* 0x0000006400cc8947 */ /* 0x002fea0003800000 */
.L_x_19:
[----:B01----:R-:W0:Y:S01]  /*1970*/  LDS.128 R88, [R88+UR7+0x32180] ;  /* 0x0321800758587984 */ /* 0x003e220008000c00 */
[----:B------:R-:W-:Y:S02]  /*1980*/  UIADD3 UR8, UR7, 0x180, URZ ;  /* 0x0000018007087890 */ /* 0x000fe4000fffe03f */
[----:B------:R-:W-:Y:S02]  /*1990*/  UIADD3 UR9, UR7, 0xa180, URZ ;  /* 0x0000a18007097890 */ /* 0x000fe4000fffe03f */
[----:B------:R-:W-:Y:S02]  /*19a0*/  USHF.R.U32.HI UR8, URZ, 0x4, UR8 ;  /* 0x000000043f087899 */ /* 0x000fe40008011608 */
[----:B------:R-:W-:Y:S02]  /*19b0*/  USHF.R.U32.HI UR9, URZ, 0x4, UR9 ;  /* 0x000000043f097899 */ /* 0x000fe40008011609 */
[----:B------:R-:W-:Y:S02]  /*19c0*/  ULOP3.LUT UR8, UR8, 0x3fff, URZ, 0xc0, !UPT ;  /* 0x00003fff08087892 */ /* 0x000fe4000f8ec03f */
[----:B------:R-:W-:-:S02]  /*19d0*/  ULOP3.LUT UR9, UR9, 0x3fff, URZ, 0xc0, !UPT ;  /* 0x00003fff09097892 */ /* 0x000fc4000f8ec03f */
[----:B------:R-:W-:Y:S02]  /*19e0*/  ULOP3.LUT UR8, UR8, 0x10000, URZ, 0xfc, !UPT ;  /* 0x0001000008087892 */ /* 0x000fe4000f8efc3f */
[----:B------:R-:W-:Y:S02]  /*19f0*/  ULOP3.LUT UR9, UR9, 0x10000, URZ, 0xfc, !UPT ;  /* 0x0001000009097892 */ /* 0x000fe4000f8efc3f */
[----:B------:R-:W-:Y:S02]  /*1a00*/  ULEA UR22, UR19, UR8, 0x9 ;  /* 0x0000000813167291 */ /* 0x000fe4000f8e483f */
[----:B------:R-:W-:Y:S01]  /*1a10*/  ULEA UR23, UR19, UR9, 0xb ;  /* 0x0000000913177291 */ /* 0x000fe2000f8e583f */
[----:B------:R-:W-:Y:S02]  /*1a20*/  UMOV UR11, 0x40000040 ;  /* 0x40000040000b7882 */ /* 0x000fe40000000000 */
[----:B------:R-:W-:Y:S02]  /*1a30*/  UMOV UR9, 0x40000040 ;  /* 0x4000004000097882 */ /* 0x000fe40000000000 */
[----:B------:R-:W-:-:S02]  /*1a40*/  UMOV UR8, UR22 ;  /* 0x0000001600087c82 */ /* 0x000fc40008000000 */
[----:B------:R-:W-:Y:S01]  /*1a50*/  UMOV UR10, UR23 ;  /* 0x00000017000a7c82 */ /* 0x000fe20008000000 */
[----:B0-----:R-:W-:-:S06]  /*1a60*/  WARPGROUP.ARRIVE ;  /* 0x00000000000079c5 */ /* 0x001fcc0000000000 */
[----:B------:R-:W-:Y:S01]  /*1a70*/  HGMMA.SP.64x128x32.F32 R24, gdesc[UR8], R24, UP0, R88, 0x0 ;  /* 0x09e05800081879f0 */ /* 0x000fe2000bf00a18 */
[----:B------:R-:W-:Y:S02]  /*1a80*/  UIADD3 UR8, UR22, 0x2, URZ ;  /* 0x0000000216087890 */ /* 0x000fe4000fffe03f */
[----:B------:R-:W-:Y:S01]  /*1a90*/  UIADD3 UR10, UR23, 0x4, URZ ;  /* 0x00000004170a7890 */ /* 0x000fe2000fffe03f */
[----:B------:R-:W-:Y:S01]  /*1aa0*/  UMOV UR9, 0x40000040 ;  /* 0x4000004000097882 */ /* 0x000fe20000000000 */
[----:B------:R-:W-:-:S11]  /*1ab0*/  UMOV UR11, 0x40000040 ;  /* 0x40000040000b7882 */ /* 0x000fd60000000000 */
[----:B------:R-:W-:Y:S01]  /*1ac0*/  HGMMA.SP.64x128x32.F32 R24, gdesc[UR8], R24, R89, 0x0 ;  /* 0x09e05900081879f0 */ /* 0x000fe20008700a18 */
        /* <DEDUP_REMOVED lines=9> */
[----:B------:R-:W-:Y:S03]  /*1b60*/  HGMMA.SP.64x128x32.F32 R24, gdesc[UR8], R24, R91, 0x0, gsb0 ;  /* 0x09e05b00081879f0 */ /* 0x000fe60008000a18 */
[----:B------:R-:W-:Y:S02]  /*1b70*/  WARPGROUP.DEPBAR.LE gsb0, 0x0 ;  /* 0x00008000000079c5 */ /* 0x000fe40000010000 */
[----:B------:R-:W-:Y:S05]  /*1b80*/  @!P1 BRA `(.L_x_21) ;  /* 0x0000000000049947 */ /* 0x000fea0003800000 */
[----:B------:R-:W-:Y:S01]  /*1b90*/  BPT.TRAP 0x1 ;  /* 0x000000040000795c */ /* 0x000fe20000300000 */
.L_x_21:
[----:B------:R-:W-:Y:S01]  /*1ba0*/  ULEA UR8, UR18, UR7, 0x3 ;  /* 0x0000000712087291 */ /* 0x000fe2000f8e183f */
[----:B------:R-:W-:-:S03]  /*1bb0*/  ISETP.GT.U32.AND P0, PT, R6, 0x1, PT ;  /* 0x000000010600780c */ /* 0x000fc60003f04070 */
[----:B------:R-:W-:-:S04]  /*1bc0*/  UIADD3 UR8, UR8, 0x28, URZ ;  /* 0x0000002808087890 */ /* 0x000fc8000fffe03f */
[----:B------:R-:W-:-:S09]  /*1bd0*/  UPRMT UR8, URZ, 0x654, UR8 ;  /* 0x000006543f087896 */ /* 0x000fd20008000008 */
[----:B------:R-:W-:Y:S01]  /*1be0*/  SYNCS.ARRIVE.TRANS64.RED.A1T0 RZ, [UR8], RZ ;  /* 0x000000ffffff79a7 */ /* 0x000fe20008100408 */
[----:B------:R-:W-:Y:S05]  /*1bf0*/  @P0 BRA `(.L_x_22) ;  /* 0x0000000000040947 */ /* 0x000fea0003800000 */
[----:B------:R-:W-:Y:S01]  /*1c00*/  BPT.TRAP 0x1 ;  /* 0x000000040000795c */ /* 0x000fe20000300000 */
.L_x_22:
[----:B------:R-:W-:Y:S01]  /*1c10*/  UIADD3 UR19, UR19, 0x1, URZ ;  /* 0x0000000113137890 */ /* 0x000fe2000fffe03f */
[C---:B------:R-:W-:Y:S01]  /*1c20*/  ISETP.GT.AND P0, PT, R92.reuse, 0x1, PT ;  /* 0x000000015c00780c */ /* 0x040fe20003f04270 */
[----:B------:R-:W-:Y:S01]  /*1c30*/  UIADD3 UR18, UR18, 0x1, URZ ;  /* 0x0000000112127890 */ /* 0x000fe2000fffe03f */
[----:B------:R-:W-:Y:S01]  /*1c40*/  VIADD R92, R92, 0xffffffff ;  /* 0xffffffff5c5c7836 */ /* 0x000fe20000000000 */
[----:B------:R-:W-:Y:S02]  /*1c50*/  UISETP.NE.AND UP0, UPT, UR19, 0x5, UPT ;  /* 0x000000051300788c */ /* 0x000fe4000bf05270 */
[----:B------:R-:W-:Y:S02]  /*1c60*/  UISETP.NE.AND UP1, UPT, UR18, 0x5, UPT ;  /* 0x000000051200788c */ /* 0x000fe4000bf25270 */
[----:B------:R-:W-:Y:S02]  /*1c70*/  USEL UR8, URZ, 0x1, UP0 ;  /* 0x000000013f087887 */ /* 0x000fe40008000000 */
[----:B------:R-:W-:-:S02]  /*1c80*/  USEL UR19, UR19, URZ, UP0 ;  /* 0x0000003f13137287 */ /* 0x000fc40008000000 */
[----:B------:R-:W-:Y:S02]  /*1c90*/  USEL UR18, UR18, URZ, UP1 ;  /* 0x0000003f12127287 */ /* 0x000fe40008800000 */
[----:B------:R-:W-:Y:S01]  /*1ca0*/  UPLOP3.LUT UP0, UPT, UPT, UPT, UPT, 0x80, 0x0 ;  /* 0x000000000000789c */ /* 0x000fe20003f0f070 */
[----:B------:R-:W-:Y:S01]  /*1cb0*/  LOP3.LUT R93, R93, UR8, RZ, 0x3c, !PT ;  /* 0x000000085d5d7c12 */ /* 0x000fe2000f8e3cff */
[----:B------:R-:W-:Y:S09]  /*1cc0*/  @P0 BRA `(.L_x_23) ;  /* 0xfffffff800f40947 */ /* 0x000ff2000383ffff */
.L_x_16:
[----:B------:R-:W-:Y:S01]  /*1cd0*/  IMAD.U32 R89, RZ, RZ, UR28 ;  /* 0x0000001cff597e24 */ /* 0x000fe2000f8e00ff */
[----:B------:R-:W-:Y:S01]  /*1ce0*/  SHF.L.U32 R88, R23, 0x1f, RZ ;  /* 0x0000001f17587819 */ /* 0x000fe200000006ff */
[----:B------:R-:W-:Y:S01]  /*1cf0*/  UIADD3 UR5, UR5, UR25, URZ ;  /* 0x0000001905057290 */ /* 0x000fe2000fffe03f */
[----:B------:R-:W-:Y:S01]  /*1d00*/  SHF.R.S32.HI R92, RZ, 0x1f, R0 ;  /* 0x0000001fff5c7819 */ /* 0x000fe20000011400 */
[----:B------:R0:W-:Y:S01]  /*1d10*/  SYNCS.ARRIVE.TRANS64.A1T0 RZ, [R89+UR24], RZ ;  /* 0x000000ff59ff79a7 */ /* 0x0001e20008100018 */
[----:B------:R-:W-:Y:S02]  /*1d20*/  WARPGROUP.DEPBAR.LE gsb0, 0x0 ;  /* 0x00008000000079c5 */ /* 0x000fe40000010000 */
[----:B------:R-:W-:Y:S02]  /*1d30*/  UISETP.GE.U32.AND UP1, UPT, UR25, 0x5, UPT ;  /* 0x000000051900788c */ /* 0x000fe4000bf26070 */
[----:B------:R-:W-:Y:S01]  /*1d40*/  UISETP.GT.U32.AND UP0, UPT, UR5, 0x4, UPT ;  /* 0x000000040500788c */ /* 0x000fe2000bf04070 */
[----:B------:R-:W1:Y:S03]  /*1d50*/  SYNCS.PHASECHK.TRANS64.TRYWAIT P0, [UR16+0x8], R88 ;  /* 0x00000858ff0075a7 */ /* 0x000e660008000150 */
[----:B------:R-:W-:-:S04]  /*1d60*/  UISETP.LT.U32.AND UP0, UPT, UR25, 0x5, UP0 ;  /* 0x000000051900788c */ /* 0x000fc80008701070 */
[----:B------:R-:W-:Y:S02]  /*1d70*/  USEL UR10, URZ, 0x1, !UP0 ;  /* 0x000000013f0a7887 */ /* 0x000fe4000c000000 */
[----:B------:R-:W-:Y:S02]  /*1d80*/  @UP1 UIMAD.WIDE.U32 UR8, UR5, -0x33333333, URZ ;  /* 0xcccccccd050818a5 */ /* 0x000fe4000f8e003f */
[----:B------:R-:W-:Y:S02]  /*1d90*/  ULOP3.LUT UR4, UR4, UR10, URZ, 0x3c, !UPT ;  /* 0x0000000a04047292 */ /* 0x000fe4000f8e3c3f */
[----:B------:R-:W-:-:S04]  /*1da0*/  @UP1 USHF.R.U32.HI UR8, URZ, 0x2, UR9 ;  /* 0x000000023f081899 */ /* 0x000fc80008011609 */
[----:B------:R-:W-:Y:S01]  /*1db0*/  @UP1 ULOP3.LUT UR4, UR4, 0x1, UR8, 0x78, !UPT ;  /* 0x0000000104041892 */ /* 0x000fe2000f8e7808 */
[----:B01----:R-:W-:Y:S11]  /*1dc0*/  @!P0 BRA `(.L_x_24) ;  /* 0x0000006000cc8947 */ /* 0x003ff60003800000 */
.L_x_181:
[----:B------:R-:W-:Y:S01]  /*1dd0*/  ULDC.64 UR8, c[0x0][0x6d0] ;  /* 0x0001b40000087ab9 */ /* 0x000fe20000000a00 */
[----:B------:R-:W-:Y:S02]  /*1de0*/  IMAD.SHL.U32 R98, R5, 0x40, RZ ;  /* 0x0000004005627824 */ /* 0x000fe400078e00ff */
[----:B------:R-:W-:Y:S02]  /*1df0*/  IMAD R91, R92, UR8, RZ ;  /* 0x000000085c5b7c24 */ /* 0x000fe4000f8e02ff */
[----:B0-----:R-:W-:Y:S01]  /*1e00*/  IMAD.WIDE.U32 R88, R0, UR8, R10 ;  /* 0x0000000800587c25 */ /* 0x001fe2000f8e000a */
[----:B------:R-:W-:Y:S01]  /*1e10*/  ULDC UR8, c[0x0][0x284] ;  /* 0x0000a10000087ab9 */ /* 0x000fe20000000800 */
[----:B------:R-:W-:Y:S02]  /*1e20*/  SHF.R.S32.HI R99, RZ, 0x1f, R98 ;  /* 0x0000001fff637819 */ /* 0x000fe40000011462 */
[----:B------:R-:W-:Y:S01]  /*1e30*/  IMAD.SHL.U32 R5, R4, 0x80, RZ ;  /* 0x0000008004057824 */ /* 0x000fe200078e00ff */
[----:B------:R-:W-:Y:S01]  /*1e40*/  ISETP.GE.AND P0, PT, R98, UR8, PT ;  /* 0x0000000862007c0c */ /* 0x000fe2000bf06270 */
[----:B------:R-:W-:Y:S01]  /*1e50*/  ULDC UR8, c[0x0][0x288] ;  /* 0x0000a20000087ab9 */ /* 0x000fe20000000800 */
[----:B------:R-:W-:Y:S01]  /*1e60*/  IMAD R91, R0, UR9, R91 ;  /* 0x00000009005b7c24 */ /* 0x000fe2000f8e025b */
[----:B------:R-:W-:-:S02]  /*1e70*/  IADD3 R88, P1, R98, R88, RZ ;  /* 0x0000005862587210 */ /* 0x000fc40007f3e0ff */
[----:B------:R-:W-:Y:S02]  /*1e80*/  ISETP.GE.OR P0, PT, R5, UR8, P0 ;  /* 0x0000000805007c0c */ /* 0x000fe40008706670 */
[----:B------:R-:W-:-:S11]  /*1e90*/  IADD3.X R89, R99, R89, R91, P1, !PT ;  /* 0x0000005963597210 */ /* 0x000fd60000ffe45b */
[----:B------:R-:W-:Y:S05]  /*1ea0*/  @P0 BRA `(.L_x_25) ;  /* 0x0000004800740947 */ /* 0x000fea0003800000 */
[----:B------:R-:W0:Y:S01]  /*1eb0*/  LDC.64 R108, c[0x0][0x6c8] ;  /* 0x0001b200ff6c7b82 */ /* 0x000e220000000a00 */
[----:B-----5:R-:W-:Y:S01]  /*1ec0*/  FSETP.NEU.AND P1, PT, R13, RZ, PT ;  /* 0x000000ff0d00720b */ /* 0x020fe20003f2d000 */
[----:B------:R-:W-:Y:S01]  /*1ed0*/  IMAD.WIDE R104, R4, 0x80, R14 ;  /* 0x0000008004687825 */ /* 0x000fe200078e020e */
[----:B------:R-:W-:Y:S03]  /*1ee0*/  BSSY B0, `(.L_x_25) ;  /* 0x0000499000007945 */ /* 0x000fe60003800000 */
[----:B------:R-:W-:Y:S02]  /*1ef0*/  IMAD.IADD R5, R18, 0x1, -R5 ;  /* 0x0000000112057824 */ /* 0x000fe400078e0a05 */
[----:B------:R-:W-:-:S03]  /*1f00*/  IMAD.IADD R4, R17, 0x1, -R98 ;  /* 0x0000000111047824 */ /* 0x000fc600078e0a62 */
[----:B------:R-:W-:-:S04]  /*1f10*/  ISETP.GT.AND P0, PT, R5, RZ, PT ;  /* 0x000000ff0500720c */ /* 0x000fc80003f04270 */
[----:B------:R-:W-:Y:S01]  /*1f20*/  ISETP.GT.AND P2, PT, R4, RZ, P0 ;  /* 0x000000ff0400720c */ /* 0x000fe20000744270 */
[-C--:B0-----:R-:W-:Y:S02]  /*1f30*/  IMAD R90, R105, R108.reuse, RZ ;  /* 0x0000006c695a7224 */ /* 0x081fe400078e02ff */
[----:B------:R-:W-:-:S04]  /*1f40*/  IMAD.WIDE.U32 R94, R104, R108, R88 ;  /* 0x0000006c685e7225 */ /* 0x000fc800078e0058 */
[----:B------:R-:W-:-:S04]  /*1f50*/  IMAD R89, R104, R109, R90 ;  /* 0x0000006d68597224 */ /* 0x000fc800078e025a */
[----:B------:R-:W-:Y:S01]  /*1f60*/  IMAD.IADD R103, R95, 0x1, R89 ;  /* 0x000000015f677824 */ /* 0x000fe200078e0259 */
[----:B------:R-:W-:Y:S06]  /*1f70*/  @!P1 BRA `(.L_x_26) ;  /* 0x0000003000d09947 */ /* 0x000fec0003800000 */
[----:B------:R-:W-:Y:S01]  /*1f80*/  ULDC.64 UR8, c[0x0][0x6b8] ;  /* 0x0001ae0000087ab9 */ /* 0x000fe20000000a00 */
[----:B------:R-:W-:Y:S01]  /*1f90*/  ULDC.64 UR22, c[0x0][0x6b0] ;  /* 0x0001ac0000167ab9 */ /* 0x000fe20000000a00 */
[----:B------:R-:W-:Y:S01]  /*1fa0*/  IMAD.WIDE.U32 R88, R0, UR8, R10 ;  /* 0x0000000800587c25 */ /* 0x000fe2000f8e000a */
[----:B------:R-:W-:Y:S01]  /*1fb0*/  ULDC.64 UR10, c[0x0][0x6a8] ;  /* 0x0001aa00000a7ab9 */ /* 0x000fe20000000a00 */
[----:B------:R-:W0:Y:S01]  /*1fc0*/  LDC.64 R100, c[0x0][0x6b0] ;  /* 0x0001ac00ff647b82 */ /* 0x000e220000000a00 */
[----:B------:R-:W-:Y:S01]  /*1fd0*/  ULDC.64 UR18, c[0x0][0x6c0] ;  /* 0x0001b00000127ab9 */ /* 0x000fe20000000a00 */
[----:B------:R-:W-:Y:S01]  /*1fe0*/  IMAD R91, R92, UR8, RZ ;  /* 0x000000085c5b7c24 */ /* 0x000fe2000f8e02ff */
[----:B------:R-:W-:Y:S01]  /*1ff0*/  IADD3 R90, P1, R98, R88, RZ ;  /* 0x00000058625a7210 */ /* 0x000fe20007f3e0ff */
[----:B------:R-:W-:Y:S02]  /*2000*/  IMAD R93, R105, UR22, RZ ;  /* 0x00000016695d7c24 */ /* 0x000fe4000f8e02ff */
[----:B------:R-:W-:-:S02]  /*2010*/  IMAD R107, R0, UR9, R91 ;  /* 0x00000009006b7c24 */ /* 0x000fc4000f8e025b */
[----:B------:R-:W-:-:S03]  /*2020*/  IMAD R105, R104, UR23, R93 ;  /* 0x0000001768697c24 */ /* 0x000fc6000f8e025d */
[----:B------:R-:W-:-:S03]  /*2030*/  IADD3.X R91, R99, R89, R107, P1, !PT ;  /* 0x00000059635b7210 */ /* 0x000fc60000ffe46b */
[----:B------:R-:W-:-:S04]  /*2040*/  IMAD.WIDE.U32 R88, R104, UR22, R90 ;  /* 0x0000001668587c25 */ /* 0x000fc8000f8e005a */
[----:B------:R-:W-:Y:S01]  /*2050*/  IMAD.IADD R89, R89, 0x1, R105 ;  /* 0x0000000159597824 */ /* 0x000fe200078e0269 */
[----:B------:R-:W-:-:S04]  /*2060*/  LEA R92, P1, R88, UR10, 0x2 ;  /* 0x0000000a585c7c11 */ /* 0x000fc8000f8210ff */
[----:B------:R-:W-:-:S05]  /*2070*/  LEA.HI.X R93, R88, UR11, R89, 0x2, P1 ;  /* 0x0000000b585d7c11 */ /* 0x000fca00088f1459 */
[----:B------:R-:W2:Y:S01]  /*2080*/  @P2 LDG.E.LTC128B R106, desc[UR20][R92.64] ;  /* 0x000000145c6a2981 */ /* 0x000ea2000c1e1920 */
[----:B------:R-:W-:Y:S01]  /*2090*/  LEA R88, P1, R94, UR18, 0x2 ;  /* 0x000000125e587c11 */ /* 0x000fe2000f8210ff */
[----:B------:R-:W-:Y:S01]  /*20a0*/  IMAD.WIDE.U32 R96, R104, UR22, R98 ;  /* 0x0000001668607c25 */ /* 0x000fe2000f8e0062 */
[----:B------:R-:W-:Y:S02]  /*20b0*/  BSSY B1, `(.L_x_27) ;  /* 0x0000017000017945 */ /* 0x000fe40003800000 */
[----:B------:R-:W-:Y:S01]  /*20c0*/  LEA.HI.X R89, R94, UR19, R103, 0x2, P1 ;  /* 0x000000135e597c11 */ /* 0x000fe200088f1467 */
[----:B0-----:R-:W-:Y:S01]  /*20d0*/  IMAD.WIDE.U32 R100, R104, UR22, R100 ;  /* 0x0000001668647c25 */ /* 0x001fe2000f8e0064 */
[----:B------:R-:W-:Y:S02]  /*20e0*/  LEA R94, P1, R108, R88, 0x2 ;  /* 0x000000586c5e7211 */ /* 0x000fe400078210ff */
[----:B------:R-:W-:Y:S02]  /*20f0*/  IADD3 R96, P3, R10, R96, RZ ;  /* 0x000000600a607210 */ /* 0x000fe40007f7e0ff */
[----:B------:R-:W-:-:S02]  /*2100*/  LEA.HI.X R95, R108, R89, R109, 0x2, P1 ;  /* 0x000000596c5f7211 */ /* 0x000fc400008f146d */
[----:B------:R-:W-:Y:S02]  /*2110*/  ISETP.GT.AND P1, PT, R5, 0x1, PT ;  /* 0x000000010500780c */ /* 0x000fe40003f24270 */
[----:B------:R-:W-:Y:S01]  /*2120*/  IADD3.X R97, R11, R105, R97, P3, !PT ;  /* 0x000000690b617210 */ /* 0x000fe20001ffe461 */
[----:B------:R-:W-:Y:S01]  /*2130*/  IMAD.IADD R105, R105, 0x1, R101 ;  /* 0x0000000169697824 */ /* 0x000fe200078e0265 */
[----:B------:R-:W-:Y:S01]  /*2140*/  IADD3 R98, P3, P5, R10, R100, R98 ;  /* 0x000000640a627210 */ /* 0x000fe20007d7e062 */
[----:B------:R-:W-:-:S03]  /*2150*/  IMAD.WIDE.U32 R96, R0, UR8, R96 ;  /* 0x0000000800607c25 */ /* 0x000fc6000f8e0060 */
[----:B------:R-:W-:Y:S01]  /*2160*/  IADD3.X R99, R11, R105, R99, P3, P5 ;  /* 0x000000690b637210 */ /* 0x000fe20001fea463 */
[----:B------:R-:W-:Y:S02]  /*2170*/  IMAD.IADD R101, R107, 0x1, R97 ;  /* 0x000000016b657824 */ /* 0x000fe400078e0261 */
[----:B--2---:R-:W-:-:S04]  /*2180*/  FMUL R103, R106, R13 ;  /* 0x0000000d6a677220 */ /* 0x004fc80000400000 */
[----:B------:R-:W-:Y:S01]  /*2190*/  FFMA R103, R24, R7, R103 ;  /* 0x0000000718677223 */ /* 0x000fe20000000067 */
[----:B------:R-:W-:-:S04]  /*21a0*/  IADD3 R24, P6, R90, R100, RZ ;  /* 0x000000645a187210 */ /* 0x000fc80007fde0ff */
[----:B------:R0:W-:Y:S01]  /*21b0*/  @P2 STG.E desc[UR20][R88.64], R103 ;  /* 0x0000006758002986 */ /* 0x0001e2000c101914 */
[----:B------:R-:W-:Y:S01]  /*21c0*/  ISETP.GT.AND P2, PT, R4, RZ, P1 ;  /* 0x000000ff0400720c */ /* 0x000fe20000f44270 */
[----:B------:R-:W-:Y:S01]  /*21d0*/  IMAD.X R91, R105, 0x1, R91, P6 ;  /* 0x00000001695b7824 */ /* 0x000fe200030e065b */
[----:B------:R-:W-:-:S04]  /*21e0*/  LEA R90, P6, R24, UR10, 0x2 ;  /* 0x0000000a185a7c11 */ /* 0x000fc8000f8c10ff */
[----:B------:R-:W-:-:S07]  /*21f0*/  LEA.HI.X R91, R24, UR11, R91, 0x2, P6 ;  /* 0x0000000b185b7c11 */ /* 0x000fce000b0f145b */
[----:B0-----:R-:W-:Y:S05]  /*2200*/  @!P2 BRA `(.L_x_28) ;  /* 0x000000000004a947 */ /* 0x001fea0003800000 */
[----:B------:R0:W5:Y:S02]  /*2210*/  LDG.E.LTC128B R106, desc[UR20][R90.64] ;  /* 0x000000145a6a7981 */ /* 0x000164000c1e1920 */
.L_x_28:
[----:B------:R-:W-:Y:S05]  /*2220*/  BSYNC B1 ;  /* 0x0000000000017941 */ /* 0x000fea0003800000 */
.L_x_27:
[----:B-----5:R-:W-:Y:S01]  /*2230*/  FMUL R100, R106, R13 ;  /* 0x0000000d6a647220 */ /* 0x020fe20000400000 */
[----:B------:R-:W-:Y:S01]  /*2240*/  ISETP.GT.AND P3, PT, R4, 0x8, P0 ;  /* 0x000000080400780c */ /* 0x000fe20000764270 */
[----:B------:R-:W-:Y:S01]  /*2250*/  BSSY B1, `(.L_x_29) ;  /* 0x0000009000017945 */ /* 0x000fe20003800000 */
[C---:B------:R-:W-:Y:S01]  /*2260*/  LEA R24, P5, R96.reuse, UR10, 0x2 ;  /* 0x0000000a60187c11 */ /* 0x040fe2000f8a10ff */
[----:B------:R-:W-:Y:S01]  /*2270*/  FFMA R103, R25, R7, R100 ;  /* 0x0000000719677223 */ /* 0x000fe20000000064 */
[----:B------:R-:W-:Y:S02]  /*2280*/  ISETP.GT.AND P0, PT, R5, 0x8, PT ;  /* 0x000000080500780c */ /* 0x000fe40003f04270 */
[----:B------:R-:W-:Y:S01]  /*2290*/  LEA.HI.X R25, R96, UR11, R101, 0x2, P5 ;  /* 0x0000000b60197c11 */ /* 0x000fe2000a8f1465 */
[----:B------:R-:W-:Y:S01]  /*22a0*/  IMAD.WIDE.U32 R96, R0, UR8, R98 ;  /* 0x0000000800607c25 */ /* 0x000fe2000f8e0062 */
[----:B------:R1:W-:Y:S05]  /*22b0*/  @P2 STG.E desc[UR20][R94.64], R103 ;  /* 0x000000675e002986 */ /* 0x0003ea000c101914 */
[----:B------:R-:W-:Y:S05]  /*22c0*/  @!P3 BRA `(.L_x_30) ;  /* 0x000000000004b947 */ /* 0x000fea0003800000 */
[----:B------:R2:W5:Y:S02]  /*22d0*/  LDG.E.LTC128B R106, desc[UR20][R24.64+0x20] ;  /* 0x00002014186a7981 */ /* 0x000564000c1e1920 */
.L_x_30:
[----:B------:R-:W-:Y:S05]  /*22e0*/  BSYNC B1 ;  /* 0x0000000000017941 */ /* 0x000fea0003800000 */
.L_x_29:
[----:B--2--5:R-:W-:Y:S01]  /*22f0*/  FMUL R25, R106, R13 ;  /* 0x0000000d6a197220 */ /* 0x024fe20000400000 */
[----:B------:R-:W-:Y:S01]  /*2300*/  ISETP.GT.AND P2, PT, R4, 0x8, P1 ;  /* 0x000000080400780c */ /* 0x000fe20000f44270 */
[----:B------:R-:W-:Y:S01]  /*2310*/  IMAD.IADD R97, R107, 0x1, R97 ;  /* 0x000000016b617824 */ /* 0x000fe200078e0261 */
[----:B------:R-:W-:Y:S01]  /*2320*/  LEA R24, P1, R96, UR10, 0x2 ;  /* 0x0000000a60187c11 */ /* 0x000fe2000f8210ff */
[----:B------:R-:W-:Y:S01]  /*2330*/  FFMA R99, R26, R7, R25 ;  /* 0x000000071a637223 */ /* 0x000fe20000000019 */
[----:B------:R-:W-:Y:S02]  /*2340*/  BSSY B1, `(.L_x_31) ;  /* 0x0000005000017945 */ /* 0x000fe40003800000 */
[----:B------:R-:W-:Y:S02]  /*2350*/  LEA.HI.X R25, R96, UR11, R97, 0x2, P1 ;  /* 0x0000000b60197c11 */ /* 0x000fe400088f1461 */
[----:B------:R2:W-:Y:S05]  /*2360*/  @P3 STG.E desc[UR20][R88.64+0x20], R99 ;  /* 0x0000206358003986 */ /* 0x0005ea000c101914 */
[----:B------:R-:W-:Y:S05]  /*2370*/  @!P2 BRA `(.L_x_32) ;  /* 0x000000000004a947 */ /* 0x000fea0003800000 */
[----:B------:R3:W5:Y:S02]  /*2380*/  LDG.E.LTC128B R106, desc[UR20][R24.64+0x20] ;  /* 0x00002014186a7981 */ /* 0x000764000c1e1920 */
.L_x_32:
[----:B------:R-:W-:Y:S05]  /*2390*/  BSYNC B1 ;  /* 0x0000000000017941 */ /* 0x000fea0003800000 */
.L_x_31:
[----:B-----5:R-:W-:Y:S01]  /*23a0*/  FMUL R0, R106, R13 ;  /* 0x0000000d6a007220 */ /* 0x020fe20000400000 */
[----:B------:R-:W-:Y:S01]  /*23b0*/  ISETP.GT.AND P3, PT, R4, RZ, P0 ;  /* 0x000000ff0400720c */ /* 0x000fe20000764270 */
[----:B------:R-:W-:Y:S01]  /*23c0*/  BSSY B1, `(.L_x_33) ;  /* 0x0000009000017945 */ /* 0x000fe20003800000 */
[----:B---3--:R-:W-:Y:S01]  /*23d0*/  IADD3 R24, P6, R92, UR14, RZ ;  /* 0x0000000e5c187c10 */ /* 0x008fe2000ffde0ff */
[----:B------:R-:W-:Y:S01]  /*23e0*/  FFMA R27, R27, R7, R0 ;  /* 0x000000071b1b7223 */ /* 0x000fe20000000000 */
[----:B------:R-:W-:Y:S02]  /*23f0*/  ISETP.GT.AND P1, PT, R5, 0x9, PT ;  /* 0x000000090500780c */ /* 0x000fe40003f24270 */
[----:B------:R-:W-:Y:S02]  /*2400*/  IADD3 R26, P5, R88, UR12, RZ ;  /* 0x0000000c581a7c10 */ /* 0x000fe4000ffbe0ff */
[----:B------:R3:W-:Y:S01]  /*2410*/  @P2 STG.E desc[UR20][R94.64+0x20], R27 ;  /* 0x0000201b5e002986 */ /* 0x0007e2000c101914 */
[----:B------:R-:W-:-:S04]  /*2420*/  IADD3.X R25, R93, UR15, RZ, P6, !PT ;  /* 0x0000000f5d197c10 */ /* 0x000fc8000b7fe4ff */
[----:B------:R-:W-:Y:S06]  /*2430*/  @!P3 BRA `(.L_x_34) ;  /* 0x000000000004b947 */ /* 0x000fec0003800000 */
[----:B------:R4:W5:Y:S02]  /*2440*/  LDG.E.LTC128B R106, desc[UR20][R24.64] ;  /* 0x00000014186a7981 */ /* 0x000964000c1e1920 */
.L_x_34:
[----:B------:R-:W-:Y:S05]  /*2450*/  BSYNC B1 ;  /* 0x0000000000017941 */ /* 0x000fea0003800000 */
.L_x_33:
[----:B-----5:R-:W-:Y:S01]  /*2460*/  FMUL R97, R106, R13 ;  /* 0x0000000d6a617220 */ /* 0x020fe20000400000 */
[----:B---3--:R-:W-:Y:S01]  /*2470*/  IADD3.X R27, R89, UR13, RZ, P5, !PT ;  /* 0x0000000d591b7c10 */ /* 0x008fe2000affe4ff */
[----:B------:R-:W-:Y:S01]  /*2480*/  BSSY B1, `(.L_x_35) ;  /* 0x0000009000017945 */ /* 0x000fe20003800000 */
[----:B------:R-:W-:Y:S01]  /*2490*/  ISETP.GT.AND P2, PT, R4, RZ, P1 ;  /* 0x000000ff0400720c */ /* 0x000fe20000f44270 */
[----:B--2---:R-:W-:Y:S01]  /*24a0*/  FFMA R99, R28, R7, R97 ;  /* 0x000000071c637223 */ /* 0x004fe20000000061 */
[----:B------:R-:W-:Y:S02]  /*24b0*/  IADD3 R96, P6, R90, UR14, RZ ;  /* 0x0000000e5a607c10 */ /* 0x000fe4000ffde0ff */
[----:B------:R-:W-:Y:S02]  /*24c0*/  IADD3 R98, P5, R94, UR12, RZ ;  /* 0x0000000c5e627c10 */ /* 0x000fe4000ffbe0ff */
[----:B------:R2:W-:Y:S01]  /*24d0*/  @P3 STG.E desc[UR20][R26.64], R99 ;  /* 0x000000631a003986 */ /* 0x0005e2000c101914 */
[----:B------:R-:W-:-:S06]  /*24e0*/  IADD3.X R97, R91, UR15, RZ, P6, !PT ;  /* 0x0000000f5b617c10 */ /* 0x000fcc000b7fe4ff */
[----:B------:R-:W-:Y:S05]  /*24f0*/  @!P2 BRA `(.L_x_36) ;  /* 0x000000000004a947 */ /* 0x000fea0003800000 */
[----:B------:R3:W5:Y:S02]  /*2500*/  LDG.E.LTC128B R106, desc[UR20][R96.64] ;  /* 0x00000014606a7981 */ /* 0x000764000c1e1920 */
.L_x_36:
[----:B------:R-:W-:Y:S05]  /*2510*/  BSYNC B1 ;  /* 0x0000000000017941 */ /* 0x000fea0003800000 */
.L_x_35:
[----:B-----5:R-:W-:Y:S01]  /*2520*/  FMUL R0, R106, R13 ;  /* 0x0000000d6a007220 */ /* 0x020fe20000400000 */
[----:B--2---:R-:W-:Y:S01]  /*2530*/  IADD3.X R99, R95, UR13, RZ, P5, !PT ;  /* 0x0000000d5f637c10 */ /* 0x004fe2000affe4ff */
[----:B------:R-:W-:Y:S01]  /*2540*/  BSSY B1, `(.L_x_37) ;  /* 0x0000009000017945 */ /* 0x000fe20003800000 */
[----:B------:R-:W-:Y:S01]  /*2550*/  ISETP.GT.AND P0, PT, R4, 0x8, P0 ;  /* 0x000000080400780c */ /* 0x000fe20000704270 */
[----:B------:R-:W-:Y:S01]  /*2560*/  FFMA R101, R29, R7, R0 ;  /* 0x000000071d657223 */ /* 0x000fe20000000000 */
[----:B------:R-:W-:Y:S02]  /*2570*/  IADD3 R28, P3, R92, UR27, RZ ;  /* 0x0000001b5c1c7c10 */ /* 0x000fe4000ff7e0ff */
[----:B------:R-:W-:Y:S02]  /*2580*/  IADD3 R100, P5, R88, UR26, RZ ;  /* 0x0000001a58647c10 */ /* 0x000fe4000ffbe0ff */
[----:B------:R2:W-:Y:S01]  /*2590*/  @P2 STG.E desc[UR20][R98.64], R101 ;  /* 0x0000006562002986 */ /* 0x0005e2000c101914 */
[----:B------:R-:W-:-:S06]  /*25a0*/  IADD3.X R29, R93, UR29, RZ, P3, !PT ;  /* 0x0000001d5d1d7c10 */ /* 0x000fcc0009ffe4ff */
[----:B------:R-:W-:Y:S05]  /*25b0*/  @!P0 BRA `(.L_x_38) ;  /* 0x0000000000048947 */ /* 0x000fea0003800000 */
[----:B------:R0:W5:Y:S02]  /*25c0*/  LDG.E.LTC128B R106, desc[UR20][R28.64] ;  /* 0x000000141c6a7981 */ /* 0x000164000c1e1920 */
.L_x_38:
[----:B------:R-:W-:Y:S05]  /*25d0*/  BSYNC B1 ;  /* 0x0000000000017941 */ /* 0x000fea0003800000 */
.L_x_37:
[----:B0----5:R-:W-:Y:S01]  /*25e0*/  FMUL R29, R106, R13 ;  /* 0x0000000d6a1d7220 */ /* 0x021fe20000400000 */
[----:B--2---:R-:W-:Y:S01]  /*25f0*/  IADD3.X R101, R89, UR30, RZ, P5, !PT ;  /* 0x0000001e59657c10 */ /* 0x004fe2000affe4ff */
[----:B------:R-:W-:Y:S01]  /*2600*/  BSSY B1, `(.L_x_39) ;  /* 0x0000008000017945 */ /* 0x000fe20003800000 */
[----:B------:R-:W-:Y:S01]  /*2610*/  ISETP.GT.AND P2, PT, R4, 0x8, P1 ;  /* 0x000000080400780c */ /* 0x000fe20000f44270 */
[----:B------:R-:W-:Y:S01]  /*2620*/  FFMA R89, R30, R7, R29 ;  /* 0x000000071e597223 */ /* 0x000fe2000000001d */
[----:B------:R-:W-:-:S04]  /*2630*/  IADD3 R28, P1, R90, UR27, RZ ;  /* 0x0000001b5a1c7c10 */ /* 0x000fc8000ff3e0ff */
[----:B------:R0:W-:Y:S01]  /*2640*/  @P0 STG.E desc[UR20][R100.64], R89 ;  /* 0x0000005964000986 */ /* 0x0001e2000c101914 */
[----:B------:R-:W-:-:S06]  /*2650*/  IADD3.X R29, R91, UR29, RZ, P1, !PT ;  /* 0x0000001d5b1d7c10 */ /* 0x000fcc0008ffe4ff */
[----:B------:R-:W-:Y:S05]  /*2660*/  @!P2 BRA `(.L_x_40) ;  /* 0x000000000004a947 */ /* 0x000fea0003800000 */
[----:B------:R2:W5:Y:S02]  /*2670*/  LDG.E.LTC128B R106, desc[UR20][R28.64] ;  /* 0x000000141c6a7981 */ /* 0x000564000c1e1920 */
.L_x_40:
[----:B------:R-:W-:Y:S05]  /*2680*/  BSYNC B1 ;  /* 0x0000000000017941 */ /* 0x000fea0003800000 */
.L_x_39:
[----:B-----5:R-:W-:Y:S01]  /*2690*/  FMUL R0, R106, R13 ;  /* 0x0000000d6a007220 */ /* 0x020fe20000400000 */
[----:B--2---:R-:W-:Y:S01]  /*26a0*/  IADD3 R28, P5, R94, UR26, RZ ;  /* 0x0000001a5e1c7c10 */ /* 0x004fe2000ffbe0ff */
[----:B------:R-:W-:Y:S01]  /*26b0*/  BSSY B1, `(.L_x_41) ;  /* 0x000000c000017945 */ /* 0x000fe20003800000 */
[----:B------:R-:W-:Y:S01]  /*26c0*/  ISETP.GT.AND P1, PT, R5, 0x10, PT ;  /* 0x000000100500780c */ /* 0x000fe20003f24270 */
[----:B0-----:R-:W-:Y:S01]  /*26d0*/  FFMA R89, R31, R7, R0 ;  /* 0x000000071f597223 */ /* 0x001fe20000000000 */
[----:B------:R-:W-:Y:S02]  /*26e0*/  IADD3.X R29, R95, UR30, RZ, P5, !PT ;  /* 0x0000001e5f1d7c10 */ /* 0x000fe4000affe4ff */
[----:B------:R-:W-:Y:S02]  /*26f0*/  ISETP.GT.AND P3, PT, R4, RZ, P1 ;  /* 0x000000ff0400720c */ /* 0x000fe40000f64270 */
[----:B------:R-:W-:Y:S01]  /*2700*/  IADD3 R30, P6, R24, UR14, RZ ;  /* 0x0000000e181e7c10 */ /* 0x000fe2000ffde0ff */
[----:B------:R0:W-:Y:S01]  /*2710*/  @P2 STG.E desc[UR20][R28.64], R89 ;  /* 0x000000591c002986 */ /* 0x0001e2000c101914 */
[----:B------:R-:W-:-:S02]  /*2720*/  ISETP.GT.AND P0, PT, R5, 0x11, PT ;  /* 0x000000110500780c */ /* 0x000fc40003f04270 */
[----:B------:R-:W-:Y:S02]  /*2730*/  IADD3 R88, P5, R26, UR12, RZ ;  /* 0x0000000c1a587c10 */ /* 0x000fe4000ffbe0ff */
[----:B------:R-:W-:-:S05]  /*2740*/  IADD3.X R31, R25, UR15, RZ, P6, !PT ;  /* 0x0000000f191f7c10 */ /* 0x000fca000b7fe4ff */
[----:B------:R-:W-:Y:S06]  /*2750*/  @!P3 BRA `(.L_x_42) ;  /* 0x000000000004b947 */ /* 0x000fec0003800000 */
[----:B------:R2:W5:Y:S02]  /*2760*/  LDG.E.LTC128B R106, desc[UR20][R30.64] ;  /* 0x000000141e6a7981 */ /* 0x000564000c1e1920 */
.L_x_42:
[----:B------:R-:W-:Y:S05]  /*2770*/  BSYNC B1 ;  /* 0x0000000000017941 */ /* 0x000fea0003800000 */
.L_x_41:
[----:B0----5:R-:W-:Y:S01]  /*2780*/  FMUL R29, R106, R13 ;  /* 0x0000000d6a1d7220 */ /* 0x021fe20000400000 */
[----:B------:R-:W-:Y:S01]  /*2790*/  IADD3.X R89, R27, UR13, RZ, P5, !PT ;  /* 0x0000000d1b597c10 */ /* 0x000fe2000affe4ff */
[----:B------:R-:W-:Y:S01]  /*27a0*/  BSSY B1, `(.L_x_43) ;  /* 0x0000009000017945 */ /* 0x000fe20003800000 */
[----:B------:R-:W-:Y:S01]  /*27b0*/  ISETP.GT.AND P2, PT, R4, RZ, P0 ;  /* 0x000000ff0400720c */ /* 0x000fe20000744270 */
[----:B------:R-:W-:Y:S01]  /*27c0*/  FFMA R91, R32, R7, R29 ;  /* 0x00000007205b7223 */ /* 0x000fe2000000001d */
[----:B------:R-:W-:Y:S02]  /*27d0*/  IADD3 R28, P6, R96, UR14, RZ ;  /* 0x0000000e601c7c10 */ /* 0x000fe4000ffde0ff */
[----:B------:R-:W-:Y:S02]  /*27e0*/  IADD3 R90, P5, R98, UR12, RZ ;  /* 0x0000000c625a7c10 */ /* 0x000fe4000ffbe0ff */
[----:B------:R0:W-:Y:S01]  /*27f0*/  @P3 STG.E desc[UR20][R88.64], R91 ;  /* 0x0000005b58003986 */ /* 0x0001e2000c101914 */
[----:B------:R-:W-:-:S06]  /*2800*/  IADD3.X R29, R97, UR15, RZ, P6, !PT ;  /* 0x0000000f611d7c10 */ /* 0x000fcc000b7fe4ff */
[----:B------:R-:W-:Y:S05]  /*2810*/  @!P2 BRA `(.L_x_44) ;  /* 0x000000000004a947 */ /* 0x000fea0003800000 */
[----:B------:R0:W5:Y:S02]  /*2820*/  LDG.E.LTC128B R106, desc[UR20][R28.64] ;  /* 0x000000141c6a7981 */ /* 0x000164000c1e1920 */
.L_x_44:
[----:B------:R-:W-:Y:S05]  /*2830*/  BSYNC B1 ;  /* 0x0000000000017941 */ /* 0x000fea0003800000 */
.L_x_43:
[----:B-----5:R-:W-:Y:S01]  /*2840*/  FMUL R0, R106, R13 ;  /* 0x0000000d6a007220 */ /* 0x020fe20000400000 */
[----:B0-----:R-:W-:Y:S01]  /*2850*/  IADD3.X R91, R99, UR13, RZ, P5, !PT ;  /* 0x0000000d635b7c10 */ /* 0x001fe2000affe4ff */
[----:B------:R-:W-:Y:S01]  /*2860*/  BSSY B1, `(.L_x_45) ;  /* 0x0000009000017945 */ /* 0x000fe20003800000 */
[----:B------:R-:W-:Y:S01]  /*2870*/  ISETP.GT.AND P1, PT, R4, 0x8, P1 ;  /* 0x000000080400780c */ /* 0x000fe20000f24270 */
[----:B------:R-:W-:Y:S01]  /*2880*/  FFMA R33, R33, R7, R0 ;  /* 0x0000000721217223 */ /* 0x000fe20000000000 */
[----:B----4-:R-:W-:Y:S02]  /*2890*/  IADD3 R24, P3, R24, UR27, RZ ;  /* 0x0000001b18187c10 */ /* 0x010fe4000ff7e0ff */
[----:B------:R-:W-:Y:S02]  /*28a0*/  IADD3 R32, P5, R26, UR26, RZ ;  /* 0x0000001a1a207c10 */ /* 0x000fe4000ffbe0ff */
[----:B------:R0:W-:Y:S01]  /*28b0*/  @P2 STG.E desc[UR20][R90.64], R33 ;  /* 0x000000215a002986 */ /* 0x0001e2000c101914 */
[----:B------:R-:W-:-:S06]  /*28c0*/  IADD3.X R25, R25, UR29, RZ, P3, !PT ;  /* 0x0000001d19197c10 */ /* 0x000fcc0009ffe4ff */
[----:B------:R-:W-:Y:S05]  /*28d0*/  @!P1 BRA `(.L_x_46) ;  /* 0x0000000000049947 */ /* 0x000fea0003800000 */
[----:B------:R4:W5:Y:S02]  /*28e0*/  LDG.E.LTC128B R106, desc[UR20][R24.64] ;  /* 0x00000014186a7981 */ /* 0x000964000c1e1920 */
.L_x_46:
[----:B------:R-:W-:Y:S05]  /*28f0*/  BSYNC B1 ;  /* 0x0000000000017941 */ /* 0x000fea0003800000 */
.L_x_45:
[----:B----45:R-:W-:Y:S01]  /*2900*/  FMUL R25, R106, R13 ;  /* 0x0000000d6a197220 */ /* 0x030fe20000400000 */
[----:B0-----:R-:W-:Y:S01]  /*2910*/  IADD3.X R33, R27, UR30, RZ, P5, !PT ;  /* 0x0000001e1b217c10 */ /* 0x001fe2000affe4ff */
        /* <DEDUP_REMOVED lines=8> */
.L_x_48:
[----:B------:R-:W-:Y:S05]  /*29a0*/  BSYNC B1 ;  /* 0x0000000000017941 */ /* 0x000fea0003800000 */
.L_x_47:
[----:B-----5:R-:W-:Y:S01]  /*29b0*/  FMUL R0, R106, R13 ;  /* 0x0000000d6a007220 */ /* 0x020fe20000400000 */
[----:B----4-:R-:W-:Y:S01]  /*29c0*/  IADD3 R24, P5, R98, UR26, RZ ;  /* 0x0000001a62187c10 */ /* 0x010fe2000ffbe0ff */
[----:B------:R-:W-:Y:S01]  /*29d0*/  BSSY B1, `(.L_x_49) ;  /* 0x000000c000017945 */ /* 0x000fe20003800000 */
[----:B------:R-:W-:Y:S01]  /*29e0*/  ISETP.GT.AND P1, PT, R5, 0x18, PT ;  /* 0x000000180500780c */ /* 0x000fe20003f24270 */
[----:B------:R-:W-:Y:S01]  /*29f0*/  FFMA R35, R35, R7, R0 ;  /* 0x0000000723237223 */ /* 0x000fe20000000000 */
[----:B------:R-:W-:Y:S02]  /*2a00*/  IADD3.X R25, R99, UR30, RZ, P5, !PT ;  /* 0x0000001e63197c10 */ /* 0x000fe4000affe4ff */
[----:B------:R-:W-:Y:S02]  /*2a10*/  ISETP.GT.AND P3, PT, R4, RZ, P1 ;  /* 0x000000ff0400720c */ /* 0x000fe40000f64270 */
[----:B------:R-:W-:Y:S01]  /*2a20*/  IADD3 R26, P6, R30, UR14, RZ ;  /* 0x0000000e1e1a7c10 */ /* 0x000fe2000ffde0ff */
[----:B------:R4:W-:Y:S01]  /*2a30*/  @P2 STG.E desc[UR20][R24.64], R35 ;  /* 0x0000002318002986 */ /* 0x0009e2000c101914 */
[----:B------:R-:W-:-:S02]  /*2a40*/  ISETP.GT.AND P0, PT, R5, 0x19, PT ;  /* 0x000000190500780c */ /* 0x000fc40003f04270 */
[----:B0-----:R-:W-:Y:S02]  /*2a50*/  IADD3 R32, P5, R88, UR12, RZ ;  /* 0x0000000c58207c10 */ /* 0x001fe4000ffbe0ff */
[----:B------:R-:W-:-:S05]  /*2a60*/  IADD3.X R27, R31, UR15, RZ, P6, !PT ;  /* 0x0000000f1f1b7c10 */ /* 0x000fca000b7fe4ff */
[----:B------:R-:W-:Y:S06]  /*2a70*/  @!P3 BRA `(.L_x_50) ;  /* 0x000000000004b947 */ /* 0x000fec0003800000 */
[----:B------:R0:W5:Y:S02]  /*2a80*/  LDG.E.LTC128B R106, desc[UR20][R26.64] ;  /* 0x000000141a6a7981 */ /* 0x000164000c1e1920 */
.L_x_50:
[----:B------:R-:W-:Y:S05]  /*2a90*/  BSYNC B1 ;  /* 0x0000000000017941 */ /* 0x000fea0003800000 */
.L_x_49:
[----:B----45:R-:W-:Y:S01]  /*2aa0*/  FMUL R25, R106, R13 ;  /* 0x0000000d6a197220 */ /* 0x030fe20000400000 */
        /* <DEDUP_REMOVED lines=10> */
.L_x_52:
[----:B------:R-:W-:Y:S05]  /*2b50*/  BSYNC B1 ;  /* 0x0000000000017941 */ /* 0x000fea0003800000 */
.L_x_51:
[----:B-----5:R-:W-:Y:S01]  /*2b60*/  FMUL R0, R106, R13 ;  /* 0x0000000d6a007220 */ /* 0x020fe20000400000 */
[----:B----4-:R-:W-:Y:S01]  /*2b70*/  IADD3.X R35, R91, UR13, RZ, P5, !PT ;  /* 0x0000000d5b237c10 */ /* 0x010fe2000affe4ff */
[----:B------:R-:W-:Y:S01]  /*2b80*/  BSSY B1, `(.L_x_53) ;  /* 0x0000009000017945 */ /* 0x000fe20003800000 */
[----:B------:R-:W-:Y:S01]  /*2b90*/  ISETP.GT.AND P1, PT, R4, 0x8, P1 ;  /* 0x000000080400780c */ /* 0x000fe20000f24270 */
[----:B------:R-:W-:Y:S01]  /*2ba0*/  FFMA R37, R37, R7, R0 ;  /* 0x0000000725257223 */ /* 0x000fe20000000000 */
[----:B--2---:R-:W-:Y:S02]  /*2bb0*/  IADD3 R30, P3, R30, UR27, RZ ;  /* 0x0000001b1e1e7c10 */ /* 0x004fe4000ff7e0ff */
[----:B------:R-:W-:Y:S02]  /*2bc0*/  IADD3 R36, P5, R88, UR26, RZ ;  /* 0x0000001a58247c10 */ /* 0x000fe4000ffbe0ff */
[----:B------:R2:W-:Y:S01]  /*2bd0*/  @P2 STG.E desc[UR20][R34.64], R37 ;  /* 0x0000002522002986 */ /* 0x0005e2000c101914 */
[----:B------:R-:W-:-:S06]  /*2be0*/  IADD3.X R31, R31, UR29, RZ, P3, !PT ;  /* 0x0000001d1f1f7c10 */ /* 0x000fcc0009ffe4ff */
[----:B------:R-:W-:Y:S05]  /*2bf0*/  @!P1 BRA `(.L_x_54) ;  /* 0x0000000000049947 */ /* 0x000fea0003800000 */
[----:B------:R4:W5:Y:S02]  /*2c00*/  LDG.E.LTC128B R106, desc[UR20][R30.64] ;  /* 0x000000141e6a7981 */ /* 0x000964000c1e1920 */
.L_x_54:
[----:B------:R-:W-:Y:S05]  /*2c10*/  BSYNC B1 ;  /* 0x0000000000017941 */ /* 0x000fea0003800000 */
.L_x_53:
[----:B----45:R-:W-:Y:S01]  /*2c20*/  FMUL R31, R106, R13 ;  /* 0x0000000d6a1f7220 */ /* 0x030fe20000400000 */
        /* <DEDUP_REMOVED lines=9> */
.L_x_56:
[----:B------:R-:W-:Y:S05]  /*2cc0*/  BSYNC B1 ;  /* 0x0000000000017941 */ /* 0x000fea0003800000 */
.L_x_55:
        /* <DEDUP_REMOVED lines=10> */
[----:B--2---:R-:W-:Y:S02]  /*2d70*/  IADD3 R36, P5, R32, UR12, RZ ;  /* 0x0000000c20247c10 */ /* 0x004fe4000ffbe0ff */
[----:B------:R-:W-:-:S05]  /*2d80*/  IADD3.X R31, R27, UR15, RZ, P6, !PT ;  /* 0x0000000f1b1f7c10 */ /* 0x000fca000b7fe4ff */
[----:B------:R-:W-:Y:S06]  /*2d90*/  @!P3 BRA `(.L_x_58) ;  /* 0x000000000004b947 */ /* 0x000fec0003800000 */
[----:B------:R2:W5:Y:S02]  /*2da0*/  LDG.E.LTC128B R106, desc[UR20][R30.64] ;  /* 0x000000141e6a7981 */ /* 0x000564000c1e1920 */
.L_x_58:
[----:B------:R-:W-:Y:S05]  /*2db0*/  BSYNC B1 ;  /* 0x0000000000017941 */ /* 0x000fea0003800000 */
.L_x_57:
        /* <DEDUP_REMOVED lines=11> */
.L_x_60:
[----:B------:R-:W-:Y:S05]  /*2e70*/  BSYNC B1 ;  /* 0x0000000000017941 */ /* 0x000fea0003800000 */
.L_x_59:
[----:B-----5:R-:W-:Y:S01]  /*2e80*/  FMUL R0, R106, R13 ;  /* 0x0000000d6a007220 */ /* 0x020fe20000400000 */
[----:B----4-:R-:W-:Y:S01]  /*2e90*/  IADD3.X R39, R35, UR13, RZ, P5, !PT ;  /* 0x0000000d23277c10 */ /* 0x010fe2000affe4ff */
[----:B------:R-:W-:Y:S01]  /*2ea0*/  BSSY B1, `(.L_x_61) ;  /* 0x0000009000017945 */ /* 0x000fe20003800000 */
[----:B------:R-:W-:Y:S01]  /*2eb0*/  ISETP.GT.AND P1, PT, R4, 0x8, P1 ;  /* 0x000000080400780c */ /* 0x000fe20000f24270 */
[----:B------:R-:W-:Y:S01]  /*2ec0*/  FFMA R41, R41, R7, R0 ;  /* 0x0000000729297223 */ /* 0x000fe20000000000 */
[----:B0-----:R-:W-:Y:S02]  /*2ed0*/  IADD3 R26, P3, R26, UR27, RZ ;  /* 0x0000001b1a1a7c10 */ /* 0x001fe4000ff7e0ff */
[----:B------:R-:W-:Y:S02]  /*2ee0*/  IADD3 R40, P5, R32, UR26, RZ ;  /* 0x0000001a20287c10 */ /* 0x000fe4000ffbe0ff */
[----:B------:R0:W-:Y:S01]  /*2ef0*/  @P2 STG.E desc[UR20][R38.64], R41 ;  /* 0x0000002926002986 */ /* 0x0001e2000c101914 */
[----:B------:R-:W-:-:S06]  /*2f00*/  IADD3.X R27, R27, UR29, RZ, P3, !PT ;  /* 0x0000001d1b1b7c10 */ /* 0x000fcc0009ffe4ff */
[----:B------:R-:W-:Y:S05]  /*2f10*/  @!P1 BRA `(.L_x_62) ;  /* 0x0000000000049947 */ /* 0x000fea0003800000 */
[----:B------:R4:W5:Y:S02]  /*2f20*/  LDG.E.LTC128B R106, desc[UR20][R26.64] ;  /* 0x000000141a6a7981 */ /* 0x000964000c1e1920 */
.L_x_62:
[----:B------:R-:W-:Y:S05]  /*2f30*/  BSYNC B1 ;  /* 0x0000000000017941 */ /* 0x000fea0003800000 */
.L_x_61:
        /* <DEDUP_REMOVED lines=10> */
.L_x_64:
[----:B------:R-:W-:Y:S05]  /*2fe0*/  BSYNC B1 ;  /* 0x0000000000017941 */ /* 0x000fea0003800000 */
.L_x_63:
        /* <DEDUP_REMOVED lines=10> */
[----:B------:R-:W-:Y:S02]  /*3090*/  IADD3 R32, P5, R36, UR12, RZ ;  /* 0x0000000c24207c10 */ /* 0x000fe4000ffbe0ff */
[----:B0-----:R-:W-:-:S05]  /*30a0*/  IADD3.X R27, R31, UR15, RZ, P6, !PT ;  /* 0x0000000f1f1b7c10 */ /* 0x001fca000b7fe4ff */
[----:B------:R-:W-:Y:S06]  /*30b0*/  @!P3 BRA `(.L_x_66) ;  /* 0x000000000004b947 */ /* 0x000fec0003800000 */
[----:B------:R0:W5:Y:S02]  /*30c0*/  LDG.E.LTC128B R106, desc[UR20][R26.64] ;  /* 0x000000141a6a7981 */ /* 0x000164000c1e1920 */
.L_x_66:
[----:B------:R-:W-:Y:S05]  /*30d0*/  BSYNC B1 ;  /* 0x0000000000017941 */ /* 0x000fea0003800000 */
.L_x_65:
        /* <DEDUP_REMOVED lines=11> */
.L_x_68:
[----:B------:R-:W-:Y:S05]  /*3190*/  BSYNC B1 ;  /* 0x0000000000017941 */ /* 0x000fea0003800000 */
.L_x_67:
        /* <DEDUP_REMOVED lines=11> */
.L_x_70:
[----:B------:R-:W-:Y:S05]  /*3250*/  BSYNC B1 ;  /* 0x0000000000017941 */ /* 0x000fea0003800000 */
.L_x_69:
[----:B----45:R-:W-:Y:S01]  /*3260*/  FMUL R31, R106, R13 ;  /* 0x0000000d6a1f7220 */ /* 0x030fe20000400000 */
[----:B------:R-:W-:Y:S01]  /*3270*/  IADD3.X R41, R37, UR30, RZ, P5, !PT ;  /* 0x0000001e25297c10 */ /* 0x000fe2000affe4ff */
        /* <DEDUP_REMOVED lines=8> */
.L_x_72:
[----:B------:R-:W-:Y:S05]  /*3300*/  BSYNC B1 ;  /* 0x0000000000017941 */ /* 0x000fea0003800000 */
.L_x_71:
[----:B-----5:R-:W-:Y:S01]  /*3310*/  FMUL R0, R106, R13 ;  /* 0x0000000d6a007220 */ /* 0x020fe20000400000 */
[----:B0-----:R-:W-:Y:S01]  /*3320*/  IADD3 R28, P5, R38, UR26, RZ ;  /* 0x0000001a261c7c10 */ /* 0x001fe2000ffbe0ff */
        /* <DEDUP_REMOVED lines=9> */
[----:B----4-:R-:W-:-:S05]  /*33c0*/  IADD3.X R31, R27, UR15, RZ, P6, !PT ;  /* 0x0000000f1b1f7c10 */ /* 0x010fca000b7fe4ff */
[----:B------:R-:W-:Y:S06]  /*33d0*/  @!P3 BRA `(.L_x_74) ;  /* 0x000000000004b947 */ /* 0x000fec0003800000 */
[----:B------:R4:W5:Y:S02]  /*33e0*/  LDG.E.LTC128B R106, desc[UR20][R30.64] ;  /* 0x000000141e6a7981 */ /* 0x000964000c1e1920 */
.L_x_74:
[----:B------:R-:W-:Y:S05]  /*33f0*/  BSYNC B1 ;  /* 0x0000000000017941 */ /* 0x000fea0003800000 */
.L_x_73:
        /* <DEDUP_REMOVED lines=11> */
.L_x_76:
[----:B------:R-:W-:Y:S05]  /*34b0*/  BSYNC B1 ;  /* 0x0000000000017941 */ /* 0x000fea0003800000 */
.L_x_75:
[----:B-----5:R-:W-:Y:S01]  /*34c0*/  FMUL R0, R106, R13 ;  /* 0x0000000d6a007220 */ /* 0x020fe20000400000 */
[----:B0-----:R-:W-:Y:S01]  /*34d0*/  IADD3.X R39, R35, UR13, RZ, P5, !PT ;  /* 0x0000000d23277c10 */ /* 0x001fe2000affe4ff */
        /* <DEDUP_REMOVED lines=9> */
.L_x_78:
[----:B------:R-:W-:Y:S05]  /*3570*/  BSYNC B1 ;  /* 0x0000000000017941 */ /* 0x000fea0003800000 */
.L_x_77:
[----:B0----5:R-:W-:Y:S01]  /*3580*/  FMUL R27, R106, R13 ;  /* 0x0000000d6a1b7220 */ /* 0x021fe20000400000 */
        /* <DEDUP_REMOVED lines=9> */
.L_x_80:
[----:B------:R-:W-:Y:S05]  /*3620*/  BSYNC B1 ;  /* 0x0000000000017941 */ /* 0x000fea0003800000 */
.L_x_79:
        /* <DEDUP_REMOVED lines=14> */
.L_x_82:
[----:B------:R-:W-:Y:S05]  /*3710*/  BSYNC B1 ;  /* 0x0000000000017941 */ /* 0x000fea0003800000 */
.L_x_81:
[----:B0----5:R-:W-:Y:S01]  /*3720*/  FMUL R25, R106, R13 ;  /* 0x0000000d6a197220 */ /* 0x021fe20000400000 */
[----:B------:R-:W-:Y:S01]  /*3730*/  IADD3.X R33, R37, UR13, RZ, P5, !PT ;  /* 0x0000000d25217c10 */ /* 0x000fe2000affe4ff */
        /* <DEDUP_REMOVED lines=9> */
.L_x_84:
[----:B------:R-:W-:Y:S05]  /*37d0*/  BSYNC B1 ;  /* 0x0000000000017941 */ /* 0x000fea0003800000 */
.L_x_83:
        /* <DEDUP_REMOVED lines=11> */
.L_x_86:
[----:B------:R-:W-:Y:S05]  /*3890*/  BSYNC B1 ;  /* 0x0000000000017941 */ /* 0x000fea0003800000 */
.L_x_85:
        /* <DEDUP_REMOVED lines=10> */
.L_x_88:
[----:B------:R-:W-:Y:S05]  /*3940*/  BSYNC B1 ;  /* 0x0000000000017941 */ /* 0x000fea0003800000 */
.L_x_87:
        /* <DEDUP_REMOVED lines=14> */
.L_x_90:
[----:B------:R-:W-:Y:S05]  /*3a30*/  BSYNC B1 ;  /* 0x0000000000017941 */ /* 0x000fea0003800000 */
.L_x_89:
        /* <DEDUP_REMOVED lines=11> */
.L_x_92:
[----:B------:R-:W-:Y:S05]  /*3af0*/  BSYNC B1 ;  /* 0x0000000000017941 */ /* 0x000fea0003800000 */
.L_x_91:
        /* <DEDUP_REMOVED lines=11> */
.L_x_94:
[----:B------:R-:W-:Y:S05]  /*3bb0*/  BSYNC B1 ;  /* 0x0000000000017941 */ /* 0x000fea0003800000 */
.L_x_93:
[----:B0----5:R-:W-:Y:S01]  /*3bc0*/  FMUL R27, R106, R13 ;  /* 0x0000000d6a1b7220 */ /* 0x021fe20000400000 */
[----:B------:R-:W-:Y:S01]  /*3bd0*/  IADD3.X R41, R33, UR30, RZ, P5, !PT ;  /* 0x0000001e21297c10 */ /* 0x000fe2000affe4ff */
[----:B------:R-:W-:Y:S01]  /*3be0*/  BSSY B1, `(.L_x_95) ;  /* 0x0000008000017945 */ /* 0x000fe20003800000 */
[----:B------:R-:W-:Y:S01]  /*3bf0*/  ISETP.GT.AND P2, PT, R4, 0x8, P0 ;  /* 0x000000080400780c */ /* 0x000fe20000744270 */
[----:B------:R-:W-:Y:S01]  /*3c00*/  FFMA R27, R58, R7, R27 ;  /* 0x000000073a1b7223 */ /* 0x000fe2000000001b */
[----:B--2---:R-:W-:-:S04]  /*3c10*/  IADD3 R24, P0, R24, UR27, RZ ;  /* 0x0000001b18187c10 */ /* 0x004fc8000ff1e0ff */
[----:B------:R0:W-:Y:S01]  /*3c20*/  @P1 STG.E desc[UR20][R40.64], R27 ;  /* 0x0000001b28001986 */ /* 0x0001e2000c101914 */
[----:B------:R-:W-:-:S06]  /*3c30*/  IADD3.X R25, R25, UR29, RZ, P0, !PT ;  /* 0x0000001d19197c10 */ /* 0x000fcc00087fe4ff */
[----:B------:R-:W-:Y:S05]  /*3c40*/  @!P2 BRA `(.L_x_96) ;  /* 0x000000000004a947 */ /* 0x000fea0003800000 */
[----:B------:R2:W5:Y:S02]  /*3c50*/  LDG.E.LTC128B R106, desc[UR20][R24.64] ;  /* 0x00000014186a7981 */ /* 0x000564000c1e1920 */
.L_x_96:
[----:B------:R-:W-:Y:S05]  /*3c60*/  BSYNC B1 ;  /* 0x0000000000017941 */ /* 0x000fea0003800000 */
.L_x_95:
[----:B-----5:R-:W-:Y:S01]  /*3c70*/  FMUL R0, R106, R13 ;  /* 0x0000000d6a007220 */ /* 0x020fe20000400000 */
[----:B--2---:R-:W-:Y:S01]  /*3c80*/  IADD3 R24, P5, R34, UR26, RZ ;  /* 0x0000001a22187c10 */ /* 0x004fe2000ffbe0ff */
        /* <DEDUP_REMOVED lines=12> */
.L_x_98:
[----:B------:R-:W-:Y:S05]  /*3d50*/  BSYNC B1 ;  /* 0x0000000000017941 */ /* 0x000fea0003800000 */
.L_x_97:
[----:B--2--5:R-:W-:Y:S01]  /*3d60*/  FMUL R25, R106, R13 ;  /* 0x0000000d6a197220 */ /* 0x024fe20000400000 */
        /* <DEDUP_REMOVED lines=10> */
.L_x_100:
[----:B------:R-:W-:Y:S05]  /*3e10*/  BSYNC B1 ;  /* 0x0000000000017941 */ /* 0x000fea0003800000 */
.L_x_99:
[----:B-----5:R-:W-:Y:S01]  /*3e20*/  FMUL R0, R106, R13 ;  /* 0x0000000d6a007220 */ /* 0x020fe20000400000 */
[----:B--2---:R-:W-:Y:S01]  /*3e30*/  IADD3.X R35, R39, UR13, RZ, P5, !PT ;  /* 0x0000000d27237c10 */ /* 0x004fe2000affe4ff */
        /* <DEDUP_REMOVED lines=9> */
.L_x_102:
[----:B------:R-:W-:Y:S05]  /*3ed0*/  BSYNC B1 ;  /* 0x0000000000017941 */ /* 0x000fea0003800000 */
.L_x_101:
        /* <DEDUP_REMOVED lines=10> */
.L_x_104:
[----:B------:R-:W-:Y:S05]  /*3f80*/  BSYNC B1 ;  /* 0x0000000000017941 */ /* 0x000fea0003800000 */
.L_x_103:
        /* <DEDUP_REMOVED lines=14> */
.L_x_106:
[----:B------:R-:W-:Y:S05]  /*4070*/  BSYNC B1 ;  /* 0x0000000000017941 */ /* 0x000fea0003800000 */
.L_x_105:
        /* <DEDUP_REMOVED lines=11> */
.L_x_108:
[----:B------:R-:W-:Y:S05]  /*4130*/  BSYNC B1 ;  /* 0x0000000000017941 */ /* 0x000fea0003800000 */
.L_x_107:
        /* <DEDUP_REMOVED lines=11> */
.L_x_110:
[----:B------:R-:W-:Y:S05]  /*41f0*/  BSYNC B1 ;  /* 0x0000000000017941 */ /* 0x000fea0003800000 */
.L_x_109:
        /* <DEDUP_REMOVED lines=10> */
.L_x_112:
[----:B------:R-:W-:Y:S05]  /*42a0*/  BSYNC B1 ;  /* 0x0000000000017941 */ /* 0x000fea0003800000 */
.L_x_111:
        /* <DEDUP_REMOVED lines=14> */
.L_x_114:
[----:B------:R-:W-:Y:S05]  /*4390*/  BSYNC B1 ;  /* 0x0000000000017941 */ /* 0x000fea0003800000 */
.L_x_113:
        /* <DEDUP_REMOVED lines=11> */
.L_x_116:
[----:B------:R-:W-:Y:S05]  /*4450*/  BSYNC B1 ;  /* 0x0000000000017941 */ /* 0x000fea0003800000 */
.L_x_115:
        /* <DEDUP_REMOVED lines=11> */
.L_x_118:
[----:B------:R-:W-:Y:S05]  /*4510*/  BSYNC B1 ;  /* 0x0000000000017941 */ /* 0x000fea0003800000 */
.L_x_117:
        /* <DEDUP_REMOVED lines=10> */
.L_x_120:
[----:B------:R-:W-:Y:S05]  /*45c0*/  BSYNC B1 ;  /* 0x0000000000017941 */ /* 0x000fea0003800000 */
.L_x_119:
        /* <DEDUP_REMOVED lines=14> */
.L_x_122:
[----:B------:R-:W-:Y:S05]  /*46b0*/  BSYNC B1 ;  /* 0x0000000000017941 */ /* 0x000fea0003800000 */
.L_x_121:
        /* <DEDUP_REMOVED lines=11> */
.L_x_124:
[----:B------:R-:W-:Y:S05]  /*4770*/  BSYNC B1 ;  /* 0x0000000000017941 */ /* 0x000fea0003800000 */
.L_x_123:
        /* <DEDUP_REMOVED lines=11> */
.L_x_126:
[----:B------:R-:W-:Y:S05]  /*4830*/  BSYNC B1 ;  /* 0x0000000000017941 */ /* 0x000fea0003800000 */
.L_x_125:
        /* <DEDUP_REMOVED lines=10> */
.L_x_128:
[----:B------:R-:W-:Y:S05]  /*48e0*/  BSYNC B1 ;  /* 0x0000000000017941 */ /* 0x000fea0003800000 */
.L_x_127:
        /* <DEDUP_REMOVED lines=14> */
.L_x_130:
[----:B------:R-:W-:Y:S05]  /*49d0*/  BSYNC B1 ;  /* 0x0000000000017941 */ /* 0x000fea0003800000 */
.L_x_129:
        /* <DEDUP_REMOVED lines=11> */
.L_x_132:
[----:B------:R-:W-:Y:S05]  /*4a90*/  BSYNC B1 ;  /* 0x0000000000017941 */ /* 0x000fea0003800000 */
.L_x_131:
        /* <DEDUP_REMOVED lines=11> */
.L_x_134:
[----:B------:R-:W-:Y:S05]  /*4b50*/  BSYNC B1 ;  /* 0x0000000000017941 */ /* 0x000fea0003800000 */
.L_x_133:
        /* <DEDUP_REMOVED lines=10> */
.L_x_136:
[----:B------:R-:W-:Y:S05]  /*4c00*/  BSYNC B1 ;  /* 0x0000000000017941 */ /* 0x000fea0003800000 */
.L_x_135:
        /* <DEDUP_REMOVED lines=14> */
.L_x_138:
[----:B------:R-:W-:Y:S05]  /*4cf0*/  BSYNC B1 ;  /* 0x0000000000017941 */ /* 0x000fea0003800000 */
.L_x_137:
[----:B0----5:R-:W-:Y:S01]  /*4d00*/  FMUL R29, R106, R13 ;  /* 0x0000000d6a1d7220 */ /* 0x021fe20000400000 */
[----:B------:R-:W-:Y:S01]  /*4d10*/  IADD3.X R37, R33, UR13, RZ, P6, !PT ;  /* 0x0000000d21257c10 */ /* 0x000fe2000b7fe4ff */
[----:B------:R-:W-:Y:S01]  /*4d20*/  BSSY B1, `(.L_x_139) ;  /* 0x0000008000017945 */ /* 0x000fe20003800000 */
[----:B------:R-:W-:Y:S01]  /*4d30*/  ISETP.GT.AND P2, PT, R4, RZ, P1 ;  /* 0x000000ff0400720c */ /* 0x000fe20000f44270 */
[----:B------:R-:W-:Y:S01]  /*4d40*/  FFMA R29, R80, R7, R29 ;  /* 0x00000007501d7223 */ /* 0x000fe2000000001d */
[----:B------:R-:W-:-:S04]  /*4d50*/  IADD3 R40, P0, R24, UR14, RZ ;  /* 0x0000000e18287c10 */ /* 0x000fc8000ff1e0ff */
[----:B------:R0:W-:Y:S01]  /*4d60*/  @P5 STG.E desc[UR20][R36.64], R29 ;  /* 0x0000001d24005986 */ /* 0x0001e2000c101914 */
[----:B------:R-:W-:-:S06]  /*4d70*/  IADD3.X R41, R25, UR15, RZ, P0, !PT ;  /* 0x0000000f19297c10 */ /* 0x000fcc00087fe4ff */
[----:B------:R-:W-:Y:S05]  /*4d80*/  @!P2 BRA `(.L_x_140) ;  /* 0x000000000004a947 */ /* 0x000fea0003800000 */
[----:B------:R0:W5:Y:S02]  /*4d90*/  LDG.E.LTC128B R106, desc[UR20][R40.64] ;  /* 0x00000014286a7981 */ /* 0x000164000c1e1920 */
.L_x_140:
[----:B------:R-:W-:Y:S05]  /*4da0*/  BSYNC B1 ;  /* 0x0000000000017941 */ /* 0x000fea0003800000 */
.L_x_139:
[----:B-----5:R-:W-:Y:S01]  /*4db0*/  FMUL R0, R106, R13 ;  /* 0x0000000d6a007220 */ /* 0x020fe20000400000 */
[----:B------:R-:W-:Y:S01]  /*4dc0*/  IADD3 R28, P5, R34, UR12, RZ ;  /* 0x0000000c221c7c10 */ /* 0x000fe2000ffbe0ff */
[----:B------:R-:W-:Y:S01]  /*4dd0*/  BSSY B1, `(.L_x_141) ;  /* 0x000000b000017945 */ /* 0x000fe20003800000 */
[----:B------:R-:W-:Y:S01]  /*4de0*/  ISETP.GT.AND P3, PT, R4, 0x8, P3 ;  /* 0x000000080400780c */ /* 0x000fe20001f64270 */
[----:B------:R-:W-:Y:S01]  /*4df0*/  FFMA R81, R81, R7, R0 ;  /* 0x0000000751517223 */ /* 0x000fe20000000000 */
[----:B0-----:R-:W-:Y:S02]  /*4e00*/  IADD3.X R29, R35, UR13, RZ, P5, !PT ;  /* 0x0000000d231d7c10 */ /* 0x001fe4000affe4ff */
[----:B------:R-:W-:Y:S02]  /*4e10*/  IADD3 R26, P6, R26, UR27, RZ ;  /* 0x0000001b1a1a7c10 */ /* 0x000fe4000ffde0ff */
[----:B------:R-:W-:Y:S01]  /*4e20*/  ISETP.GT.AND P0, PT, R5, 0x78, PT ;  /* 0x000000780500780c */ /* 0x000fe20003f04270 */
[----:B------:R0:W-:Y:S01]  /*4e30*/  @P2 STG.E desc[UR20][R28.64], R81 ;  /* 0x000000511c002986 */ /* 0x0001e2000c101914 */
[----:B------:R-:W-:-:S02]  /*4e40*/  IADD3 R38, P5, R32, UR26, RZ ;  /* 0x0000001a20267c10 */ /* 0x000fc4000ffbe0ff */
[----:B------:R-:W-:-:S03]  /*4e50*/  IADD3.X R27, R27, UR29, RZ, P6, !PT ;  /* 0x0000001d1b1b7c10 */ /* 0x000fc6000b7fe4ff */
[----:B------:R-:W-:Y:S08]  /*4e60*/  @!P3 BRA `(.L_x_142) ;  /* 0x000000000004b947 */ /* 0x000ff00003800000 */
[----:B------:R0:W5:Y:S02]  /*4e70*/  LDG.E.LTC128B R106, desc[UR20][R26.64] ;  /* 0x000000141a6a7981 */ /* 0x000164000c1e1920 */
.L_x_142:
[----:B------:R-:W-:Y:S05]  /*4e80*/  BSYNC B1 ;  /* 0x0000000000017941 */ /* 0x000fea0003800000 */
.L_x_141:
[----:B0----5:R-:W-:Y:S01]  /*4e90*/  FMUL R27, R106, R13 ;  /* 0x0000000d6a1b7220 */ /* 0x021fe20000400000 */
[----:B------:R-:W-:Y:S01]  /*4ea0*/  IADD3.X R39, R33, UR30, RZ, P5, !PT ;  /* 0x0000001e21277c10 */ /* 0x000fe2000affe4ff */
[----:B------:R-:W-:Y:S01]  /*4eb0*/  BSSY B1, `(.L_x_143) ;  /* 0x0000009000017945 */ /* 0x000fe20003800000 */
[----:B------:R-:W-:Y:S01]  /*4ec0*/  ISETP.GT.AND P1, PT, R4, 0x8, P1 ;  /* 0x000000080400780c */ /* 0x000fe20000f24270 */
[----:B------:R-:W-:Y:S01]  /*4ed0*/  FFMA R27, R82, R7, R27 ;  /* 0x00000007521b7223 */ /* 0x000fe2000000001b */
[----:B------:R-:W-:Y:S02]  /*4ee0*/  IADD3 R24, P5, R24, UR27, RZ ;  /* 0x0000001b18187c10 */ /* 0x000fe4000ffbe0ff */
[----:B------:R-:W-:Y:S02]  /*4ef0*/  ISETP.GT.AND P2, PT, R5, 0x79, PT ;  /* 0x000000790500780c */ /* 0x000fe40003f44270 */
[----:B------:R0:W-:Y:S01]  /*4f00*/  @P3 STG.E desc[UR20][R38.64], R27 ;  /* 0x0000001b26003986 */ /* 0x0001e2000c101914 */
[----:B------:R-:W-:-:S06]  /*4f10*/  IADD3.X R25, R25, UR29, RZ, P5, !PT ;  /* 0x0000001d19197c10 */ /* 0x000fcc000affe4ff */
[----:B------:R-:W-:Y:S05]  /*4f20*/  @!P1 BRA `(.L_x_144) ;  /* 0x0000000000049947 */ /* 0x000fea0003800000 */
[----:B------:R0:W5:Y:S02]  /*4f30*/  LDG.E.LTC128B R106, desc[UR20][R24.64] ;  /* 0x00000014186a7981 */ /* 0x000164000c1e1920 */
.L_x_144:
[----:B------:R-:W-:Y:S05]  /*4f40*/  BSYNC B1 ;  /* 0x0000000000017941 */ /* 0x000fea0003800000 */
.L_x_143:
[----:B0-----:R-:W-:Y:S01]  /*4f50*/  IADD3 R24, P6, R34, UR26, RZ ;  /* 0x0000001a22187c10 */ /* 0x001fe2000ffde0ff */
[----:B-----5:R-:W-:Y:S01]  /*4f60*/  FMUL R0, R106, R13 ;  /* 0x0000000d6a007220 */ /* 0x020fe20000400000 */
[----:B------:R-:W-:Y:S01]  /*4f70*/  ISETP.GT.AND P3, PT, R4, RZ, P0 ;  /* 0x000000ff0400720c */ /* 0x000fe20000764270 */
[----:B------:R-:W-:Y:S01]  /*4f80*/  BSSY B1, `(.L_x_145) ;  /* 0x0000009000017945 */ /* 0x000fe20003800000 */
[----:B------:R-:W-:Y:S01]  /*4f90*/  IADD3.X R25, R35, UR30, RZ, P6, !PT ;  /* 0x0000001e23197c10 */ /* 0x000fe2000b7fe4ff */
[----:B------:R-:W-:Y:S01]  /*4fa0*/  FFMA R83, R83, R7, R0 ;  /* 0x0000000753537223 */ /* 0x000fe20000000000 */
[----:B------:R-:W-:-:S04]  /*4fb0*/  IADD3 R26, P5, R36, UR12, RZ ;  /* 0x0000000c241a7c10 */ /* 0x000fc8000ffbe0ff */
[----:B------:R0:W-:Y:S05]  /*4fc0*/  @P1 STG.E desc[UR20][R24.64], R83 ;  /* 0x0000005318001986 */ /* 0x0001ea000c101914 */
[----:B------:R-:W-:Y:S05]  /*4fd0*/  @!P3 BRA `(.L_x_146) ;  /* 0x00000000000cb947 */ /* 0x000fea0003800000 */
[----:B0-----:R-:W-:-:S04]  /*4fe0*/  IADD3 R24, P1, R30, UR14, RZ ;  /* 0x0000000e1e187c10 */ /* 0x001fc8000ff3e0ff */
[----:B------:R-:W-:-:S05]  /*4ff0*/  IADD3.X R25, R31, UR15, RZ, P1, !PT ;  /* 0x0000000f1f197c10 */ /* 0x000fca0008ffe4ff */
[----:B------:R0:W5:Y:S04]  /*5000*/  LDG.E.LTC128B R106, desc[UR20][R24.64] ;  /* 0x00000014186a7981 */ /* 0x000168000c1e1920 */
.L_x_146:
[----:B------:R-:W-:Y:S05]  /*5010*/  BSYNC B1 ;  /* 0x0000000000017941 */ /* 0x000fea0003800000 */
.L_x_145:
[----:B-----5:R-:W-:Y:S01]  /*5020*/  FMUL R5, R106, R13 ;  /* 0x0000000d6a057220 */ /* 0x020fe20000400000 */
[----:B------:R-:W-:Y:S01]  /*5030*/  IADD3.X R27, R37, UR13, RZ, P5, !PT ;  /* 0x0000000d251b7c10 */ /* 0x000fe2000affe4ff */
[----:B------:R-:W-:Y:S01]  /*5040*/  BSSY B1, `(.L_x_147) ;  /* 0x0000009000017945 */ /* 0x000fe20003800000 */
[----:B------:R-:W-:Y:S01]  /*5050*/  ISETP.GT.AND P1, PT, R4, RZ, P2 ;  /* 0x000000ff0400720c */ /* 0x000fe20001724270 */
[----:B------:R-:W-:Y:S01]  /*5060*/  FFMA R5, R84, R7, R5 ;  /* 0x0000000754057223 */ /* 0x000fe20000000005 */
[----:B------:R-:W-:-:S04]  /*5070*/  IADD3 R32, P5, R28, UR12, RZ ;  /* 0x0000000c1c207c10 */ /* 0x000fc8000ffbe0ff */
[----:B------:R0:W-:Y:S07]  /*5080*/  @P3 STG.E desc[UR20][R26.64], R5 ;  /* 0x000000051a003986 */ /* 0x0001ee000c101914 */
[----:B------:R-:W-:Y:S05]  /*5090*/  @!P1 BRA `(.L_x_148) ;  /* 0x00000000000c9947 */ /* 0x000fea0003800000 */
[----:B0-----:R-:W-:-:S04]  /*50a0*/  IADD3 R24, P3, R40, UR14, RZ ;  /* 0x0000000e28187c10 */ /* 0x001fc8000ff7e0ff */
[----:B------:R-:W-:-:S05]  /*50b0*/  IADD3.X R25, R41, UR15, RZ, P3, !PT ;  /* 0x0000000f29197c10 */ /* 0x000fca0009ffe4ff */
[----:B------:R0:W5:Y:S04]  /*50c0*/  LDG.E.LTC128B R106, desc[UR20][R24.64] ;  /* 0x00000014186a7981 */ /* 0x000168000c1e1920 */
.L_x_148:
[----:B------:R-:W-:Y:S05]  /*50d0*/  BSYNC B1 ;  /* 0x0000000000017941 */ /* 0x000fea0003800000 */
.L_x_147:
[----:B-----5:R-:W-:Y:S01]  /*50e0*/  FMUL R0, R106, R13 ;  /* 0x0000000d6a007220 */ /* 0x020fe20000400000 */
[----:B------:R-:W-:Y:S01]  /*50f0*/  IADD3.X R33, R29, UR13, RZ, P5, !PT ;  /* 0x0000000d1d217c10 */ /* 0x000fe2000affe4ff */
        /* <DEDUP_REMOVED lines=9> */
.L_x_150:
[----:B------:R-:W-:Y:S05]  /*5190*/  BSYNC B1 ;  /* 0x0000000000017941 */ /* 0x000fea0003800000 */
.L_x_149:
[----:B------:R-:W-:Y:S01]  /*51a0*/  ISETP.GT.AND P2, PT, R4, 0x8, P2 ;  /* 0x000000080400780c */ /* 0x000fe20001744270 */
[----:B-----5:R-:W-:Y:S01]  /*51b0*/  FMUL R5, R106, R13 ;  /* 0x0000000d6a057220 */ /* 0x020fe20000400000 */
[----:B------:R-:W-:Y:S01]  /*51c0*/  IADD3.X R27, R37, UR30, RZ, P5, !PT ;  /* 0x0000001e251b7c10 */ /* 0x000fe2000affe4ff */
[----:B------:R-:W-:Y:S02]  /*51d0*/  BSSY B1, `(.L_x_151) ;  /* 0x0000007000017945 */ /* 0x000fe40003800000 */
[----:B0-----:R-:W-:-:S05]  /*51e0*/  FFMA R25, R86, R7, R5 ;  /* 0x0000000756197223 */ /* 0x001fca0000000005 */
[----:B------:R0:W-:Y:S01]  /*51f0*/  @P0 STG.E desc[UR20][R26.64], R25 ;  /* 0x000000191a000986 */ /* 0x0001e2000c101914 */
[----:B------:R-:W-:-:S04]  /*5200*/  IADD3 R4, P0, R40, UR27, RZ ;  /* 0x0000001b28047c10 */ /* 0x000fc8000ff1e0ff */
[----:B------:R-:W-:Y:S01]  /*5210*/  IADD3.X R5, R41, UR29, RZ, P0, !PT ;  /* 0x0000001d29057c10 */ /* 0x000fe200087fe4ff */
[----:B------:R-:W-:Y:S08]  /*5220*/  @!P2 BRA `(.L_x_152) ;  /* 0x000000000004a947 */ /* 0x000ff00003800000 */
[----:B------:R0:W5:Y:S02]  /*5230*/  LDG.E.LTC128B R106, desc[UR20][R4.64] ;  /* 0x00000014046a7981 */ /* 0x000164000c1e1920 */
.L_x_152:
[----:B------:R-:W-:Y:S05]  /*5240*/  BSYNC B1 ;  /* 0x0000000000017941 */ /* 0x000fea0003800000 */
.L_x_151:
[----:B------:R-:W-:Y:S05]  /*5250*/  @!P2 BRA `(.L_x_153) ;  /* 0x000000140084a947 */ /* 0x000fea0003800000 */
[----:B0-----:R-:W-:Y:S01]  /*5260*/  IADD3 R4, P0, R28, UR26, RZ ;  /* 0x0000001a1c047c10 */ /* 0x001fe2000ff1e0ff */
[----:B-----5:R-:W-:-:S03]  /*5270*/  FMUL R106, R106, R13 ;  /* 0x0000000d6a6a7220 */ /* 0x020fc60000400000 */
[----:B------:R-:W-:Y:S01]  /*5280*/  IADD3.X R5, R29, UR30, RZ, P0, !PT ;  /* 0x0000001e1d057c10 */ /* 0x000fe200087fe4ff */
[----:B------:R-:W-:-:S05]  /*5290*/  FFMA R87, R87, R7, R106 ;  /* 0x0000000757577223 */ /* 0x000fca000000006a */
[----:B------:R0:W-:Y:S01]  /*52a0*/  STG.E desc[UR20][R4.64], R87 ;  /* 0x0000005704007986 */ /* 0x0001e2000c101914 */
[----:B------:R-:W-:Y:S05]  /*52b0*/  BRA `(.L_x_153) ;  /* 0x00000014006c7947 */ /* 0x000fea0003800000 */
.L_x_26:
[----:B------:R-:W-:Y:S01]  /*52c0*/  ISETP.GT.AND P1, PT, R5, 0x1, PT ;  /* 0x000000010500780c */ /* 0x000fe20003f24270 */
[----:B------:R-:W-:Y:S01]  /*52d0*/  ULDC.64 UR8, c[0x0][0x6c0] ;  /* 0x0001b00000087ab9 */ /* 0x000fe20000000a00 */
[----:B------:R-:W-:Y:S01]  /*52e0*/  ISETP.GT.AND P0, PT, R4, 0x8, P0 ;  /* 0x000000080400780c */ /* 0x000fe20000704270 */
[-C--:B------:R-:W-:Y:S01]  /*52f0*/  FMUL R93, R24, R7.reuse ;  /* 0x00000007185d7220 */ /* 0x080fe20000400000 */
[----:B------:R-:W-:Y:S01]  /*5300*/  LEA R88, P5, R94, UR8, 0x2 ;  /* 0x000000085e587c11 */ /* 0x000fe2000f8a10ff */
[-C--:B------:R-:W-:Y:S01]  /*5310*/  FMUL R95, R25, R7.reuse ;  /* 0x00000007195f7220 */ /* 0x080fe20000400000 */
[----:B------:R-:W-:Y:S01]  /*5320*/  ISETP.GT.AND P3, PT, R4, RZ, P1 ;  /* 0x000000ff0400720c */ /* 0x000fe20000f64270 */
[-C--:B------:R-:W-:Y:S01]  /*5330*/  FMUL R97, R26, R7.reuse ;  /* 0x000000071a617220 */ /* 0x080fe20000400000 */
[----:B------:R-:W-:Y:S01]  /*5340*/  LEA.HI.X R89, R94, UR9, R103, 0x2, P5 ;  /* 0x000000095e597c11 */ /* 0x000fe2000a8f1467 */
[-C--:B------:R-:W-:Y:S01]  /*5350*/  FMUL R99, R27, R7.reuse ;  /* 0x000000071b637220 */ /* 0x080fe20000400000 */
[----:B------:R-:W-:Y:S01]  /*5360*/  LEA R90, P5, R108, R88, 0x2 ;  /* 0x000000586c5a7211 */ /* 0x000fe200078a10ff */
[----:B------:R-:W-:Y:S01]  /*5370*/  FMUL R33, R33, R7 ;  /* 0x0000000721217220 */ /* 0x000fe20000400000 */
[----:B------:R-:W-:Y:S01]  /*5380*/  ISETP.GT.AND P1, PT, R4, 0x8, P1 ;  /* 0x000000080400780c */ /* 0x000fe20000f24270 */
[----:B------:R0:W-:Y:S01]  /*5390*/  @P2 STG.E desc[UR20][R88.64], R93 ;  /* 0x0000005d58002986 */ /* 0x0001e2000c101914 */
[----:B------:R-:W-:Y:S01]  /*53a0*/  LEA.HI.X R91, R108, R89, R109, 0x2, P5 ;  /* 0x000000596c5b7211 */ /* 0x000fe200028f146d */
[-C--:B------:R-:W-:Y:S01]  /*53b0*/  FMUL R35, R35, R7.reuse ;  /* 0x0000000723237220 */ /* 0x080fe20000400000 */
[----:B------:R-:W-:Y:S01]  /*53c0*/  ISETP.GT.AND P2, PT, R5, 0x9, PT ;  /* 0x000000090500780c */ /* 0x000fe20003f44270 */
[-C--:B------:R-:W-:Y:S01]  /*53d0*/  FMUL R37, R37, R7.reuse ;  /* 0x0000000725257220 */ /* 0x080fe20000400000 */
[-C--:B------:R-:W-:Y:S01]  /*53e0*/  FMUL R39, R39, R7.reuse ;  /* 0x0000000727277220 */ /* 0x080fe20000400000 */
[----:B------:R1:W-:Y:S01]  /*53f0*/  @P3 STG.E desc[UR20][R90.64], R95 ;  /* 0x0000005f5a003986 */ /* 0x0003e2000c101914 */
[----:B------:R-:W-:Y:S01]  /*5400*/  ISETP.GT.AND P3, PT, R5, 0x8, PT ;  /* 0x000000080500780c */ /* 0x000fe20003f64270 */
[-C--:B------:R-:W-:Y:S01]  /*5410*/  FMUL R41, R41, R7.reuse ;  /* 0x0000000729297220 */ /* 0x080fe20000400000 */
[----:B------:R-:W-:Y:S01]  /*5420*/  ISETP.GT.AND P6, PT, R4, RZ, P2 ;  /* 0x000000ff0400720c */ /* 0x000fe200017c4270 */
[----:B------:R2:W-:Y:S01]  /*5430*/  @P0 STG.E desc[UR20][R88.64+0x20], R97 ;  /* 0x0000206158000986 */ /* 0x0005e2000c101914 */
[----:B------:R-:W-:Y:S01]  /*5440*/  IADD3 R24, P0, R88, UR12, RZ ;  /* 0x0000000c58187c10 */ /* 0x000fe2000ff1e0ff */
[-C--:B0-----:R-:W-:Y:S01]  /*5450*/  FMUL R93, R28, R7.reuse ;  /* 0x000000071c5d7220 */ /* 0x081fe20000400000 */
[----:B------:R-:W-:Y:S01]  /*5460*/  ISETP.GT.AND P5, PT, R4, RZ, P3 ;  /* 0x000000ff0400720c */ /* 0x000fe20001fa4270 */
[----:B------:R0:W-:Y:S01]  /*5470*/  @P1 STG.E desc[UR20][R90.64+0x20], R99 ;  /* 0x000020635a001986 */ /* 0x0001e2000c101914 */
[----:B------:R-:W-:Y:S01]  /*5480*/  IADD3.X R25, R89, UR13, RZ, P0, !PT ;  /* 0x0000000d59197c10 */ /* 0x000fe200087fe4ff */
[-C--:B------:R-:W-:Y:S01]  /*5490*/  FMUL R43, R43, R7.reuse ;  /* 0x000000072b2b7220 */ /* 0x080fe20000400000 */
[----:B------:R-:W-:Y:S01]  /*54a0*/  IADD3 R26, P0, R90, UR12, RZ ;  /* 0x0000000c5a1a7c10 */ /* 0x000fe2000ff1e0ff */
[-C--:B-1----:R-:W-:Y:S01]  /*54b0*/  FMUL R95, R29, R7.reuse ;  /* 0x000000071d5f7220 */ /* 0x082fe20000400000 */
[----:B------:R-:W-:Y:S01]  /*54c0*/  IADD3 R28, P1, R88, UR26, RZ ;  /* 0x0000001a581c7c10 */ /* 0x000fe2000ff3e0ff */
[-C--:B------:R-:W-:Y:S01]  /*54d0*/  FMUL R45, R45, R7.reuse ;  /* 0x000000072d2d7220 */ /* 0x080fe20000400000 */
[----:B------:R-:W-:Y:S01]  /*54e0*/  IADD3.X R27, R91, UR13, RZ, P0, !PT ;  /* 0x0000000d5b1b7c10 */ /* 0x000fe200087fe4ff */
[-C--:B--2---:R-:W-:Y:S01]  /*54f0*/  FMUL R97, R30, R7.reuse ;  /* 0x000000071e617220 */ /* 0x084fe20000400000 */
[C---:B------:R-:W-:Y:S01]  /*5500*/  ISETP.GT.AND P0, PT, R4.reuse, 0x8, P3 ;  /* 0x000000080400780c */ /* 0x040fe20001f04270 */
[-C--:B------:R-:W-:Y:S01]  /*5510*/  FMUL R47, R47, R7.reuse ;  /* 0x000000072f2f7220 */ /* 0x080fe20000400000 */
[----:B------:R-:W-:Y:S01]  /*5520*/  IADD3.X R29, R89, UR30, RZ, P1, !PT ;  /* 0x0000001e591d7c10 */ /* 0x000fe20008ffe4ff */
[----:B------:R1:W-:Y:S01]  /*5530*/  @P5 STG.E desc[UR20][R24.64], R93 ;  /* 0x0000005d18005986 */ /* 0x0003e2000c101914 */
[----:B------:R-:W-:Y:S01]  /*5540*/  ISETP.GT.AND P3, PT, R5, 0x10, PT ;  /* 0x000000100500780c */ /* 0x000fe20003f64270 */
[-C--:B0-----:R-:W-:Y:S01]  /*5550*/  FMUL R99, R31, R7.reuse ;  /* 0x000000071f637220 */ /* 0x081fe20000400000 */
[C---:B------:R-:W-:Y:S01]  /*5560*/  ISETP.GT.AND P2, PT, R4.reuse, 0x8, P2 ;  /* 0x000000080400780c */ /* 0x040fe20001744270 */
[----:B------:R0:W-:Y:S01]  /*5570*/  @P6 STG.E desc[UR20][R26.64], R95 ;  /* 0x0000005f1a006986 */ /* 0x0001e2000c101914 */
[----:B------:R-:W-:Y:S01]  /*5580*/  ISETP.GT.AND P5, PT, R4, RZ, P3 ;  /* 0x000000ff0400720c */ /* 0x000fe20001fa4270 */
[-C--:B------:R-:W-:Y:S01]  /*5590*/  FMUL R49, R49, R7.reuse ;  /* 0x0000000731317220 */ /* 0x080fe20000400000 */
[----:B------:R-:W-:Y:S01]  /*55a0*/  IADD3 R30, P6, R90, UR26, RZ ;  /* 0x0000001a5a1e7c10 */ /* 0x000fe2000ffde0ff */
[-C--:B------:R-:W-:Y:S01]  /*55b0*/  FMUL R51, R51, R7.reuse ;  /* 0x0000000733337220 */ /* 0x080fe20000400000 */
[----:B------:R-:W-:Y:S01]  /*55c0*/  ISETP.GT.AND P1, PT, R5, 0x11, PT ;  /* 0x000000110500780c */ /* 0x000fe20003f24270 */
[----:B------:R-:W-:Y:S01]  /*55d0*/  @P0 STG.E desc[UR20][R28.64], R97 ;  /* 0x000000611c000986 */ /* 0x000fe2000c101914 */
[----:B------:R-:W-:Y:S01]  /*55e0*/  IADD3 R88, P0, R24, UR12, RZ ;  /* 0x0000000c18587c10 */ /* 0x000fe2000ff1e0ff */
[-C--:B-1----:R-:W-:Y:S01]  /*55f0*/  FMUL R93, R32, R7.reuse ;  /* 0x00000007205d7220 */ /* 0x082fe20000400000 */
[----:B------:R-:W-:Y:S01]  /*5600*/  IADD3.X R31, R91, UR30, RZ, P6, !PT ;  /* 0x0000001e5b1f7c10 */ /* 0x000fe2000b7fe4ff */
[-C--:B------:R-:W-:Y:S01]  /*5610*/  FMUL R53, R53, R7.reuse ;  /* 0x0000000735357220 */ /* 0x080fe20000400000 */
[----:B------:R-:W-:Y:S01]  /*5620*/  IADD3.X R89, R25, UR13, RZ, P0, !PT ;  /* 0x0000000d19597c10 */ /* 0x000fe200087fe4ff */
[-C--:B0-----:R-:W-:Y:S01]  /*5630*/  FMUL R95, R34, R7.reuse ;  /* 0x00000007225f7220 */ /* 0x081fe20000400000 */
[----:B------:R-:W-:Y:S01]  /*5640*/  IADD3 R90, P0, R26, UR12, RZ ;  /* 0x0000000c1a5a7c10 */ /* 0x000fe2000ff1e0ff */
[----:B------:R-:W-:Y:S01]  /*5650*/  @P2 STG.E desc[UR20][R30.64], R99 ;  /* 0x000000631e002986 */ /* 0x000fe2000c101914 */
[C---:B------:R-:W-:Y:S01]  /*5660*/  ISETP.GT.AND P6, PT, R4.reuse, RZ, P1 ;  /* 0x000000ff0400720c */ /* 0x040fe20000fc4270 */
[-C--:B------:R-:W-:Y:S01]  /*5670*/  FMUL R55, R55, R7.reuse ;  /* 0x0000000737377220 */ /* 0x080fe20000400000 */
[----:B------:R-:W-:Y:S01]  /*5680*/  IADD3.X R91, R27, UR13, RZ, P0, !PT ;  /* 0x0000000d1b5b7c10 */ /* 0x000fe200087fe4ff */
[----:B------:R0:W-:Y:S01]  /*5690*/  @P5 STG.E desc[UR20][R88.64], R93 ;  /* 0x0000005d58005986 */ /* 0x0001e2000c101914 */
[----:B------:R-:W-:Y:S01]  /*56a0*/  ISETP.GT.AND P0, PT, R4, 0x8, P3 ;  /* 0x000000080400780c */ /* 0x000fe20001f04270 */
[-C--:B------:R-:W-:Y:S01]  /*56b0*/  FMUL R57, R57, R7.reuse ;  /* 0x0000000739397220 */ /* 0x080fe20000400000 */
[----:B------:R-:W-:Y:S01]  /*56c0*/  IADD3 R24, P5, R24, UR26, RZ ;  /* 0x0000001a18187c10 */ /* 0x000fe2000ffbe0ff */
[-C--:B------:R-:W-:Y:S01]  /*56d0*/  FMUL R59, R59, R7.reuse ;  /* 0x000000073b3b7220 */ /* 0x080fe20000400000 */
[----:B------:R-:W-:Y:S01]  /*56e0*/  ISETP.GT.AND P3, PT, R5, 0x18, PT ;  /* 0x000000180500780c */ /* 0x000fe20003f64270 */
[-C--:B------:R-:W-:Y:S01]  /*56f0*/  FMUL R61, R61, R7.reuse ;  /* 0x000000073d3d7220 */ /* 0x080fe20000400000 */
[----:B------:R-:W-:Y:S01]  /*5700*/  IADD3.X R25, R25, UR30, RZ, P5, !PT ;  /* 0x0000001e19197c10 */ /* 0x000fe2000affe4ff */
[-C--:B------:R-:W-:Y:S01]  /*5710*/  FMUL R63, R63, R7.reuse ;  /* 0x000000073f3f7220 */ /* 0x080fe20000400000 */
[C---:B------:R-:W-:Y:S01]  /*5720*/  ISETP.GT.AND P2, PT, R4.reuse, 0x8, P1 ;  /* 0x000000080400780c */ /* 0x040fe20000f44270 */
[----:B------:R1:W-:Y:S01]  /*5730*/  @P6 STG.E desc[UR20][R90.64], R33 ;  /* 0x000000215a006986 */ /* 0x0003e2000c101914 */
[----:B------:R-:W-:Y:S01]  /*5740*/  ISETP.GT.AND P5, PT, R4, RZ, P3 ;  /* 0x000000ff0400720c */ /* 0x000fe20001fa4270 */
[-C--:B0-----:R-:W-:Y:S01]  /*5750*/  FMUL R93, R38, R7.reuse ;  /* 0x00000007265d7220 */ /* 0x081fe20000400000 */
[----:B------:R-:W-:Y:S01]  /*5760*/  IADD3 R26, P6, R26, UR26, RZ ;  /* 0x0000001a1a1a7c10 */ /* 0x000fe2000ffde0ff */
[----:B------:R0:W-:Y:S01]  /*5770*/  @P0 STG.E desc[UR20][R24.64], R95 ;  /* 0x0000005f18000986 */ /* 0x0001e2000c101914 */
[----:B------:R-:W-:Y:S01]  /*5780*/  IADD3 R28, P0, R88, UR12, RZ ;  /* 0x0000000c581c7c10 */ /* 0x000fe2000ff1e0ff */
[-C--:B------:R-:W-:Y:S01]  /*5790*/  FMUL R65, R65, R7.reuse ;  /* 0x0000000741417220 */ /* 0x080fe20000400000 */
[----:B------:R-:W-:Y:S01]  /*57a0*/  ISETP.GT.AND P1, PT, R5, 0x19, PT ;  /* 0x000000190500780c */ /* 0x000fe20003f24270 */
[-C--:B------:R-:W-:Y:S01]  /*57b0*/  FMUL R67, R67, R7.reuse ;  /* 0x0000000743437220 */ /* 0x080fe20000400000 */
[----:B------:R-:W-:Y:S01]  /*57c0*/  IADD3.X R29, R89, UR13, RZ, P0, !PT ;  /* 0x0000000d591d7c10 */ /* 0x000fe200087fe4ff */
[-C--:B------:R-:W-:Y:S01]  /*57d0*/  FMUL R69, R69, R7.reuse ;  /* 0x0000000745457220 */ /* 0x080fe20000400000 */
[----:B------:R-:W-:Y:S01]  /*57e0*/  IADD3 R30, P0, R90, UR12, RZ ;  /* 0x0000000c5a1e7c10 */ /* 0x000fe2000ff1e0ff */
[-C--:B-1----:R-:W-:Y:S01]  /*57f0*/  FMUL R33, R36, R7.reuse ;  /* 0x0000000724217220 */ /* 0x082fe20000400000 */
[----:B------:R-:W-:Y:S01]  /*5800*/  IADD3.X R27, R27, UR30, RZ, P6, !PT ;  /* 0x0000001e1b1b7c10 */ /* 0x000fe2000b7fe4ff */
[-C--:B------:R-:W-:Y:S01]  /*5810*/  FMUL R71, R71, R7.reuse ;  /* 0x0000000747477220 */ /* 0x080fe20000400000 */
[C---:B------:R-:W-:Y:S01]  /*5820*/  ISETP.GT.AND P6, PT, R4.reuse, RZ, P1 ;  /* 0x000000ff0400720c */ /* 0x040fe20000fc4270 */
[-C--:B------:R-:W-:Y:S01]  /*5830*/  FMUL R73, R73, R7.reuse ;  /* 0x0000000749497220 */ /* 0x080fe20000400000 */
[----:B------:R-:W-:Y:S01]  /*5840*/  IADD3.X R31, R91, UR13, RZ, P0, !PT ;  /* 0x0000000d5b1f7c10 */ /* 0x000fe200087fe4ff */
[----:B------:R1:W-:Y:S01]  /*5850*/  @P2 STG.E desc[UR20][R26.64], R35 ;  /* 0x000000231a002986 */ /* 0x0003e2000c101914 */
[----:B------:R-:W-:Y:S01]  /*5860*/  ISETP.GT.AND P0, PT, R4, 0x8, P3 ;  /* 0x000000080400780c */ /* 0x000fe20001f04270 */
[-C--:B------:R-:W-:Y:S01]  /*5870*/  FMUL R75, R75, R7.reuse ;  /* 0x000000074b4b7220 */ /* 0x080fe20000400000 */
[----:B------:R-:W-:Y:S01]  /*5880*/  ISETP.GT.AND P3, PT, R5, 0x20, PT ;  /* 0x000000200500780c */ /* 0x000fe20003f64270 */
[----:B------:R2:W-:Y:S01]  /*5890*/  @P5 STG.E desc[UR20][R28.64], R33 ;  /* 0x000000211c005986 */ /* 0x0005e2000c101914 */
[----:B0-----:R-:W-:Y:S01]  /*58a0*/  IADD3 R24, P5, R88, UR26, RZ ;  /* 0x0000001a58187c10 */ /* 0x001fe2000ffbe0ff */
[-C--:B------:R-:W-:Y:S01]  /*58b0*/  FMUL R77, R77, R7.reuse ;  /* 0x000000074d4d7220 */ /* 0x080fe20000400000 */
[C---:B------:R-:W-:Y:S01]  /*58c0*/  ISETP.GT.AND P2, PT, R4.reuse, 0x8, P1 ;  /* 0x000000080400780c */ /* 0x040fe20000f44270 */
[-C--:B------:R-:W-:Y:S01]  /*58d0*/  FMUL R79, R79, R7.reuse ;  /* 0x000000074f4f7220 */ /* 0x080fe20000400000 */
[----:B------:R-:W-:Y:S01]  /*58e0*/  IADD3.X R25, R89, UR30, RZ, P5, !PT ;  /* 0x0000001e59197c10 */ /* 0x000fe2000affe4ff */
[----:B------:R0:W-:Y:S01]  /*58f0*/  @P6 STG.E desc[UR20][R30.64], R37 ;  /* 0x000000251e006986 */ /* 0x0001e2000c101914 */
[----:B------:R-:W-:Y:S01]  /*5900*/  ISETP.GT.AND P5, PT, R4, RZ, P3 ;  /* 0x000000ff0400720c */ /* 0x000fe20001fa4270 */
[-C--:B------:R-:W-:Y:S01]  /*5910*/  FMUL R81, R81, R7.reuse ;  /* 0x0000000751517220 */ /* 0x080fe20000400000 */
[----:B-1----:R-:W-:Y:S01]  /*5920*/  IADD3 R26, P6, R90, UR26, RZ ;  /* 0x0000001a5a1a7c10 */ /* 0x002fe2000ffde0ff */
[----:B------:R1:W-:Y:S01]  /*5930*/  @P0 STG.E desc[UR20][R24.64], R93 ;  /* 0x0000005d18000986 */ /* 0x0003e2000c101914 */
[----:B------:R-:W-:Y:S01]  /*5940*/  IADD3 R32, P0, R28, UR12, RZ ;  /* 0x0000000c1c207c10 */ /* 0x000fe2000ff1e0ff */
[-C--:B------:R-:W-:Y:S01]  /*5950*/  FMUL R83, R83, R7.reuse ;  /* 0x0000000753537220 */ /* 0x080fe20000400000 */
[----:B------:R-:W-:Y:S01]  /*5960*/  ISETP.GT.AND P1, PT, R5, 0x21, PT ;  /* 0x000000210500780c */ /* 0x000fe20003f24270 */
[-C--:B------:R-:W-:Y:S01]  /*5970*/  FMUL R85, R85, R7.reuse ;  /* 0x0000000755557220 */ /* 0x080fe20000400000 */
[----:B--2---:R-:W-:Y:S01]  /*5980*/  IADD3.X R33, R29, UR13, RZ, P0, !PT ;  /* 0x0000000d1d217c10 */ /* 0x004fe200087fe4ff */
[-C--:B------:R-:W-:Y:S01]  /*5990*/  FMUL R87, R87, R7.reuse ;  /* 0x0000000757577220 */ /* 0x080fe20000400000 */
[----:B------:R-:W-:Y:S01]  /*59a0*/  IADD3 R34, P0, R30, UR12, RZ ;  /* 0x0000000c1e227c10 */ /* 0x000fe2000ff1e0ff */
[----:B0-----:R-:W-:Y:S01]  /*59b0*/  FMUL R37, R40, R7 ;  /* 0x0000000728257220 */ /* 0x001fe20000400000 */
[----:B------:R-:W-:-:S02]  /*59c0*/  IADD3.X R27, R91, UR30, RZ, P6, !PT ;  /* 0x0000001e5b1b7c10 */ /* 0x000fc4000b7fe4ff */
[C---:B------:R-:W-:Y:S02]  /*59d0*/  ISETP.GT.AND P6, PT, R4.reuse, RZ, P1 ;  /* 0x000000ff0400720c */ /* 0x040fe40000fc4270 */
[----:B------:R-:W-:Y:S01]  /*59e0*/  IADD3.X R35, R31, UR13, RZ, P0, !PT ;  /* 0x0000000d1f237c10 */ /* 0x000fe200087fe4ff */
[----:B------:R0:W-:Y:S01]  /*59f0*/  @P2 STG.E desc[UR20][R26.64], R39 ;  /* 0x000000271a002986 */ /* 0x0001e2000c101914 */
[----:B------:R-:W-:Y:S02]  /*5a00*/  ISETP.GT.AND P0, PT, R4, 0x8, P3 ;  /* 0x000000080400780c */ /* 0x000fe40001f04270 */
[----:B------:R-:W-:Y:S01]  /*5a10*/  ISETP.GT.AND P3, PT, R5, 0x28, PT ;  /* 0x000000280500780c */ /* 0x000fe20003f64270 */
[----:B------:R2:W-:Y:S01]  /*5a20*/  @P5 STG.E desc[UR20][R32.64], R37 ;  /* 0x0000002520005986 */ /* 0x0005e2000c101914 */
[----:B-1----:R-:W-:Y:S02]  /*5a30*/  IADD3 R24, P5, R28, UR26, RZ ;  /* 0x0000001a1c187c10 */ /* 0x002fe4000ffbe0ff */
[----:B------:R-:W-:-:S02]  /*5a40*/  ISETP.GT.AND P2, PT, R4, 0x8, P1 ;  /* 0x000000080400780c */ /* 0x000fc40000f44270 */
[----:B------:R-:W-:Y:S01]  /*5a50*/  IADD3.X R25, R29, UR30, RZ, P5, !PT ;  /* 0x0000001e1d197c10 */ /* 0x000fe2000affe4ff */
[----:B------:R-:W-:Y:S01]  /*5a60*/  @P6 STG.E desc[UR20][R34.64], R41 ;  /* 0x0000002922006986 */ /* 0x000fe2000c101914 */
[----:B------:R-:W-:Y:S01]  /*5a70*/  ISETP.GT.AND P5, PT, R4, RZ, P3 ;  /* 0x000000ff0400720c */ /* 0x000fe20001fa4270 */
[-C--:B0-----:R-:W-:Y:S01]  /*5a80*/  FMUL R39, R42, R7.reuse ;  /* 0x000000072a277220 */ /* 0x081fe20000400000 */
[----:B------:R-:W-:Y:S02]  /*5a90*/  IADD3 R26, P6, R30, UR26, RZ ;  /* 0x0000001a1e1a7c10 */ /* 0x000fe4000ffde0ff */
[----:B------:R-:W-:Y:S01]  /*5aa0*/  ISETP.GT.AND P1, PT, R5, 0x29, PT ;  /* 0x000000290500780c */ /* 0x000fe20003f24270 */
[----:B--2---:R-:W-:Y:S01]  /*5ab0*/  FMUL R37, R44, R7 ;  /* 0x000000072c257220 */ /* 0x004fe20000400000 */
[----:B------:R0:W-:Y:S01]  /*5ac0*/  @P0 STG.E desc[UR20][R24.64], R39 ;  /* 0x0000002718000986 */ /* 0x0001e2000c101914 */
[----:B------:R-:W-:Y:S02]  /*5ad0*/  IADD3 R28, P0, R32, UR12, RZ ;  /* 0x0000000c201c7c10 */ /* 0x000fe4000ff1e0ff */
[----:B------:R-:W-:-:S02]  /*5ae0*/  IADD3.X R27, R31, UR30, RZ, P6, !PT ;  /* 0x0000001e1f1b7c10 */ /* 0x000fc4000b7fe4ff */
[----:B------:R-:W-:Y:S02]  /*5af0*/  IADD3.X R29, R33, UR13, RZ, P0, !PT ;  /* 0x0000000d211d7c10 */ /* 0x000fe400087fe4ff */
[----:B------:R-:W-:Y:S01]  /*5b00*/  IADD3 R30, P0, R34, UR12, RZ ;  /* 0x0000000c221e7c10 */ /* 0x000fe2000ff1e0ff */
[----:B------:R-:W-:Y:S01]  /*5b10*/  @P2 STG.E desc[UR20][R26.64], R43 ;  /* 0x0000002b1a002986 */ /* 0x000fe2000c101914 */
[C---:B------:R-:W-:Y:S02]  /*5b20*/  ISETP.GT.AND P6, PT, R4.reuse, RZ, P1 ;  /* 0x000000ff0400720c */ /* 0x040fe40000fc4270 */
[----:B------:R-:W-:Y:S01]  /*5b30*/  IADD3.X R31, R35, UR13, RZ, P0, !PT ;  /* 0x0000000d231f7c10 */ /* 0x000fe200087fe4ff */
[----:B------:R1:W-:Y:S01]  /*5b40*/  @P5 STG.E desc[UR20][R28.64], R37 ;  /* 0x000000251c005986 */ /* 0x0003e2000c101914 */
[----:B------:R-:W-:Y:S01]  /*5b50*/  ISETP.GT.AND P0, PT, R4, 0x8, P3 ;  /* 0x000000080400780c */ /* 0x000fe20001f04270 */
[----:B0-----:R-:W-:Y:S01]  /*5b60*/  FMUL R39, R46, R7 ;  /* 0x000000072e277220 */ /* 0x001fe20000400000 */
[----:B------:R-:W-:-:S02]  /*5b70*/  IADD3 R24, P5, R32, UR26, RZ ;  /* 0x0000001a20187c10 */ /* 0x000fc4000ffbe0ff */
[----:B------:R-:W-:Y:S02]  /*5b80*/  ISETP.GT.AND P3, PT, R5, 0x30, PT ;  /* 0x000000300500780c */ /* 0x000fe40003f64270 */
[----:B------:R-:W-:Y:S02]  /*5b90*/  IADD3.X R25, R33, UR30, RZ, P5, !PT ;  /* 0x0000001e21197c10 */ /* 0x000fe4000affe4ff */
[C---:B------:R-:W-:Y:S01]  /*5ba0*/  ISETP.GT.AND P2, PT, R4.reuse, 0x8, P1 ;  /* 0x000000080400780c */ /* 0x040fe20000f44270 */
[----:B------:R-:W-:Y:S01]  /*5bb0*/  @P6 STG.E desc[UR20][R30.64], R45 ;  /* 0x0000002d1e006986 */ /* 0x000fe2000c101914 */
[----:B------:R-:W-:Y:S01]  /*5bc0*/  ISETP.GT.AND P5, PT, R4, RZ, P3 ;  /* 0x000000ff0400720c */ /* 0x000fe20001fa4270 */
[----:B-1----:R-:W-:Y:S01]  /*5bd0*/  FMUL R37, R48, R7 ;  /* 0x0000000730257220 */ /* 0x002fe20000400000 */
[----:B------:R-:W-:Y:S01]  /*5be0*/  IADD3 R26, P6, R34, UR26, RZ ;  /* 0x0000001a221a7c10 */ /* 0x000fe2000ffde0ff */
[----:B------:R0:W-:Y:S01]  /*5bf0*/  @P0 STG.E desc[UR20][R24.64], R39 ;  /* 0x0000002718000986 */ /* 0x0001e2000c101914 */
[----:B------:R-:W-:-:S02]  /*5c00*/  IADD3 R32, P0, R28, UR12, RZ ;  /* 0x0000000c1c207c10 */ /* 0x000fc4000ff1e0ff */
[----:B------:R-:W-:Y:S02]  /*5c10*/  ISETP.GT.AND P1, PT, R5, 0x31, PT ;  /* 0x000000310500780c */ /* 0x000fe40003f24270 */
[----:B------:R-:W-:Y:S02]  /*5c20*/  IADD3.X R33, R29, UR13, RZ, P0, !PT ;  /* 0x0000000d1d217c10 */ /* 0x000fe400087fe4ff */
[----:B------:R-:W-:Y:S02]  /*5c30*/  IADD3 R34, P0, R30, UR12, RZ ;  /* 0x0000000c1e227c10 */ /* 0x000fe4000ff1e0ff */
[----:B------:R-:W-:Y:S02]  /*5c40*/  IADD3.X R27, R35, UR30, RZ, P6, !PT ;  /* 0x0000001e231b7c10 */ /* 0x000fe4000b7fe4ff */
[----:B------:R-:W-:Y:S01]  /*5c50*/  ISETP.GT.AND P6, PT, R4, RZ, P1 ;  /* 0x000000ff0400720c */ /* 0x000fe20000fc4270 */
[----:B0-----:R-:W-:Y:S01]  /*5c60*/  FMUL R39, R50, R7 ;  /* 0x0000000732277220 */ /* 0x001fe20000400000 */
[----:B------:R-:W-:Y:S01]  /*5c70*/  IADD3.X R35, R31, UR13, RZ, P0, !PT ;  /* 0x0000000d1f237c10 */ /* 0x000fe200087fe4ff */
[----:B------:R0:W-:Y:S01]  /*5c80*/  @P2 STG.E desc[UR20][R26.64], R47 ;  /* 0x0000002f1a002986 */ /* 0x0001e2000c101914 */
[----:B------:R-:W-:-:S02]  /*5c90*/  ISETP.GT.AND P0, PT, R4, 0x8, P3 ;  /* 0x000000080400780c */ /* 0x000fc40001f04270 */
[----:B------:R-:W-:Y:S01]  /*5ca0*/  ISETP.GT.AND P3, PT, R5, 0x38, PT ;  /* 0x000000380500780c */ /* 0x000fe20003f64270 */
[----:B------:R1:W-:Y:S01]  /*5cb0*/  @P5 STG.E desc[UR20][R32.64], R37 ;  /* 0x0000002520005986 */ /* 0x0003e2000c101914 */
[----:B------:R-:W-:Y:S02]  /*5cc0*/  IADD3 R24, P5, R28, UR26, RZ ;  /* 0x0000001a1c187c10 */ /* 0x000fe4000ffbe0ff */
[C---:B------:R-:W-:Y:S02]  /*5cd0*/  ISETP.GT.AND P2, PT, R4.reuse, 0x8, P1 ;  /* 0x000000080400780c */ /* 0x040fe40000f44270 */
[----:B------:R-:W-:Y:S01]  /*5ce0*/  IADD3.X R25, R29, UR30, RZ, P5, !PT ;  /* 0x0000001e1d197c10 */ /* 0x000fe2000affe4ff */
[----:B------:R-:W-:Y:S01]  /*5cf0*/  @P6 STG.E desc[UR20][R34.64], R49 ;  /* 0x0000003122006986 */ /* 0x000fe2000c101914 */
[----:B------:R-:W-:Y:S02]  /*5d00*/  ISETP.GT.AND P5, PT, R4, RZ, P3 ;  /* 0x000000ff0400720c */ /* 0x000fe40001fa4270 */
[----:B0-----:R-:W-:Y:S01]  /*5d10*/  IADD3 R26, P6, R30, UR26, RZ ;  /* 0x0000001a1e1a7c10 */ /* 0x001fe2000ffde0ff */
[----:B------:R0:W-:Y:S01]  /*5d20*/  @P0 STG.E desc[UR20][R24.64], R39 ;  /* 0x0000002718000986 */ /* 0x0001e2000c101914 */
[----:B------:R-:W-:Y:S01]  /*5d30*/  IADD3 R28, P0, R32, UR12, RZ ;  /* 0x0000000c201c7c10 */ /* 0x000fe2000ff1e0ff */
[----:B-1----:R-:W-:Y:S01]  /*5d40*/  FMUL R37, R52, R7 ;  /* 0x0000000734257220 */ /* 0x002fe20000400000 */
[----:B------:R-:W-:-:S02]  /*5d50*/  ISETP.GT.AND P1, PT, R5, 0x39, PT ;  /* 0x000000390500780c */ /* 0x000fc40003f24270 */
        /* <DEDUP_REMOVED lines=61> */
[----:B------:R-:W-:Y:S02]  /*6130*/  IADD3.X R27, R35, UR30, RZ, P6, !PT ;  /* 0x0000001e231b7c10 */ /* 0x000fe4000b7fe4ff */
[----:B------:R-:W-:Y:S02]  /*6140*/  IADD3 R34, P0, R30, UR12, RZ ;  /* 0x0000000c1e227c10 */ /* 0x000fe4000ff1e0ff */
[----:B------:R-:W-:Y:S01]  /*6150*/  ISETP.GT.AND P6, PT, R4, RZ, P1 ;  /* 0x000000ff0400720c */ /* 0x000fe20000fc4270 */
[----:B------:R1:W-:Y:S01]  /*6160*/  @P2 STG.E desc[UR20][R26.64], R63 ;  /* 0x0000003f1a002986 */ /* 0x0003e2000c101914 */
[----:B------:R-:W-:Y:S01]  /*6170*/  IADD3.X R35, R31, UR13, RZ, P0, !PT ;  /* 0x0000000d1f237c10 */ /* 0x000fe200087fe4ff */
[----:B0-----:R-:W-:Y:S01]  /*6180*/  FMUL R39, R66, R7 ;  /* 0x0000000742277220 */ /* 0x001fe20000400000 */
[----:B------:R-:W-:Y:S01]  /*6190*/  ISETP.GT.AND P0, PT, R4, 0x8, P3 ;  /* 0x000000080400780c */ /* 0x000fe20001f04270 */
[----:B------:R0:W-:Y:S01]  /*61a0*/  @P5 STG.E desc[UR20][R32.64], R37 ;  /* 0x0000002520005986 */ /* 0x0001e2000c101914 */
[----:B------:R-:W-:-:S02]  /*61b0*/  IADD3 R24, P5, R28, UR26, RZ ;  /* 0x0000001a1c187c10 */ /* 0x000fc4000ffbe0ff */
[----:B------:R-:W-:Y:S02]  /*61c0*/  ISETP.GT.AND P2, PT, R4, 0x8, P1 ;  /* 0x000000080400780c */ /* 0x000fe40000f44270 */
[----:B------:R-:W-:Y:S02]  /*61d0*/  IADD3.X R25, R29, UR30, RZ, P5, !PT ;  /* 0x0000001e1d197c10 */ /* 0x000fe4000affe4ff */
[C---:B------:R-:W-:Y:S01]  /*61e0*/  ISETP.GT.AND P3, PT, R5.reuse, 0x58, PT ;  /* 0x000000580500780c */ /* 0x040fe20003f64270 */
[----:B------:R-:W-:Y:S01]  /*61f0*/  @P6 STG.E desc[UR20][R34.64], R65 ;  /* 0x0000004122006986 */ /* 0x000fe2000c101914 */
[----:B-1----:R-:W-:Y:S02]  /*6200*/  IADD3 R26, P6, R30, UR26, RZ ;  /* 0x0000001a1e1a7c10 */ /* 0x002fe4000ffde0ff */
[----:B------:R-:W-:Y:S01]  /*6210*/  ISETP.GT.AND P1, PT, R5, 0x59, PT ;  /* 0x000000590500780c */ /* 0x000fe20003f24270 */
[----:B------:R1:W-:Y:S01]  /*6220*/  @P0 STG.E desc[UR20][R24.64], R39 ;  /* 0x0000002718000986 */ /* 0x0003e2000c101914 */
[----:B------:R-:W-:Y:S01]  /*6230*/  ISETP.GT.AND P5, PT, R4, RZ, P3 ;  /* 0x000000ff0400720c */ /* 0x000fe20001fa4270 */
[----:B0-----:R-:W-:Y:S01]  /*6240*/  FMUL R37, R68, R7 ;  /* 0x0000000744257220 */ /* 0x001fe20000400000 */
[----:B------:R-:W-:-:S02]  /*6250*/  IADD3.X R27, R31, UR30, RZ, P6, !PT ;  /* 0x0000001e1f1b7c10 */ /* 0x000fc4000b7fe4ff */
[----:B------:R-:W-:Y:S02]  /*6260*/  IADD3 R28, P0, R32, UR12, RZ ;  /* 0x0000000c201c7c10 */ /* 0x000fe4000ff1e0ff */
[----:B------:R-:W-:Y:S01]  /*6270*/  ISETP.GT.AND P6, PT, R4, RZ, P1 ;  /* 0x000000ff0400720c */ /* 0x000fe20000fc4270 */
[----:B------:R0:W-:Y:S01]  /*6280*/  @P2 STG.E desc[UR20][R26.64], R67 ;  /* 0x000000431a002986 */ /* 0x0001e2000c101914 */
[----:B------:R-:W-:Y:S02]  /*6290*/  IADD3.X R29, R33, UR13, RZ, P0, !PT ;  /* 0x0000000d211d7c10 */ /* 0x000fe400087fe4ff */
[----:B------:R-:W-:Y:S01]  /*62a0*/  IADD3 R30, P0, R34, UR12, RZ ;  /* 0x0000000c221e7c10 */ /* 0x000fe2000ff1e0ff */
[----:B-1----:R-:W-:Y:S01]  /*62b0*/  FMUL R39, R70, R7 ;  /* 0x0000000746277220 */ /* 0x002fe20000400000 */
[----:B------:R-:W-:Y:S01]  /*62c0*/  ISETP.GT.AND P2, PT, R4, 0x8, P1 ;  /* 0x000000080400780c */ /* 0x000fe20000f44270 */
[----:B------:R1:W-:Y:S01]  /*62d0*/  @P5 STG.E desc[UR20][R28.64], R37 ;  /* 0x000000251c005986 */ /* 0x0003e2000c101914 */
[----:B------:R-:W-:-:S02]  /*62e0*/  IADD3.X R31, R35, UR13, RZ, P0, !PT ;  /* 0x0000000d231f7c10 */ /* 0x000fc400087fe4ff */
[----:B------:R-:W-:Y:S02]  /*62f0*/  ISETP.GT.AND P0, PT, R4, 0x8, P3 ;  /* 0x000000080400780c */ /* 0x000fe40001f04270 */
[----:B------:R-:W-:Y:S01]  /*6300*/  IADD3 R24, P5, R32, UR26, RZ ;  /* 0x0000001a20187c10 */ /* 0x000fe2000ffbe0ff */
[----:B------:R-:W-:Y:S01]  /*6310*/  @P6 STG.E desc[UR20][R30.64], R69 ;  /* 0x000000451e006986 */ /* 0x000fe2000c101914 */
[----:B0-----:R-:W-:Y:S02]  /*6320*/  IADD3 R26, P6, R34, UR26, RZ ;  /* 0x0000001a221a7c10 */ /* 0x001fe4000ffde0ff */
[----:B------:R-:W-:Y:S02]  /*6330*/  ISETP.GT.AND P3, PT, R5, 0x60, PT ;  /* 0x000000600500780c */ /* 0x000fe40003f64270 */
[----:B------:R-:W-:Y:S01]  /*6340*/  IADD3.X R25, R33, UR30, RZ, P5, !PT ;  /* 0x0000001e21197c10 */ /* 0x000fe2000affe4ff */
[----:B-1----:R-:W-:Y:S01]  /*6350*/  FMUL R37, R72, R7 ;  /* 0x0000000748257220 */ /* 0x002fe20000400000 */
[----:B------:R-:W-:-:S02]  /*6360*/  IADD3.X R27, R35, UR30, RZ, P6, !PT ;  /* 0x0000001e231b7c10 */ /* 0x000fc4000b7fe4ff */
[----:B------:R-:W-:Y:S01]  /*6370*/  ISETP.GT.AND P5, PT, R4, RZ, P3 ;  /* 0x000000ff0400720c */ /* 0x000fe20001fa4270 */
[----:B------:R0:W-:Y:S01]  /*6380*/  @P0 STG.E desc[UR20][R24.64], R39 ;  /* 0x0000002718000986 */ /* 0x0001e2000c101914 */
[----:B------:R-:W-:Y:S02]  /*6390*/  ISETP.GT.AND P1, PT, R5, 0x61, PT ;  /* 0x000000610500780c */ /* 0x000fe40003f24270 */
[----:B------:R-:W-:Y:S01]  /*63a0*/  IADD3 R32, P6, R28, UR12, RZ ;  /* 0x0000000c1c207c10 */ /* 0x000fe2000ffde0ff */
[----:B------:R1:W-:Y:S01]  /*63b0*/  @P2 STG.E desc[UR20][R26.64], R71 ;  /* 0x000000471a002986 */ /* 0x0003e2000c101914 */
[----:B------:R-:W-:Y:S02]  /*63c0*/  IADD3 R34, P2, R30, UR12, RZ ;  /* 0x0000000c1e227c10 */ /* 0x000fe4000ff5e0ff */
[----:B------:R-:W-:Y:S02]  /*63d0*/  ISETP.GT.AND P0, PT, R4, RZ, P1 ;  /* 0x000000ff0400720c */ /* 0x000fe40000f04270 */
[----:B------:R-:W-:-:S02]  /*63e0*/  IADD3.X R33, R29, UR13, RZ, P6, !PT ;  /* 0x0000000d1d217c10 */ /* 0x000fc4000b7fe4ff */
[----:B------:R-:W-:Y:S01]  /*63f0*/  IADD3.X R35, R31, UR13, RZ, P2, !PT ;  /* 0x0000000d1f237c10 */ /* 0x000fe200097fe4ff */
[----:B0-----:R-:W-:Y:S01]  /*6400*/  FMUL R39, R74, R7 ;  /* 0x000000074a277220 */ /* 0x001fe20000400000 */
[----:B------:R-:W-:Y:S01]  /*6410*/  ISETP.GT.AND P2, PT, R4, 0x8, P3 ;  /* 0x000000080400780c */ /* 0x000fe20001f44270 */
[----:B------:R0:W-:Y:S01]  /*6420*/  @P5 STG.E desc[UR20][R32.64], R37 ;  /* 0x0000002520005986 */ /* 0x0001e2000c101914 */
[----:B------:R-:W-:Y:S02]  /*6430*/  IADD3 R24, P5, R28, UR26, RZ ;  /* 0x0000001a1c187c10 */ /* 0x000fe4000ffbe0ff */
[----:B------:R-:W-:Y:S02]  /*6440*/  ISETP.GT.AND P1, PT, R4, 0x8, P1 ;  /* 0x000000080400780c */ /* 0x000fe40000f24270 */
[----:B------:R-:W-:Y:S01]  /*6450*/  IADD3.X R25, R29, UR30, RZ, P5, !PT ;  /* 0x0000001e1d197c10 */ /* 0x000fe2000affe4ff */
[----:B------:R-:W-:Y:S01]  /*6460*/  @P0 STG.E desc[UR20][R34.64], R73 ;  /* 0x0000004922000986 */ /* 0x000fe2000c101914 */
[----:B-1----:R-:W-:-:S02]  /*6470*/  IADD3 R26, P6, R30, UR26, RZ ;  /* 0x0000001a1e1a7c10 */ /* 0x002fc4000ffde0ff */
[C---:B------:R-:W-:Y:S02]  /*6480*/  ISETP.GT.AND P3, PT, R5.reuse, 0x68, PT ;  /* 0x000000680500780c */ /* 0x040fe40003f64270 */
[----:B------:R-:W-:Y:S01]  /*6490*/  ISETP.GT.AND P0, PT, R5, 0x69, PT ;  /* 0x000000690500780c */ /* 0x000fe20003f04270 */
[----:B------:R1:W-:Y:S01]  /*64a0*/  @P2 STG.E desc[UR20][R24.64], R39 ;  /* 0x0000002718002986 */ /* 0x0003e2000c101914 */
[----:B------:R-:W-:Y:S01]  /*64b0*/  IADD3.X R27, R31, UR30, RZ, P6, !PT ;  /* 0x0000001e1f1b7c10 */ /* 0x000fe2000b7fe4ff */
[----:B0-----:R-:W-:Y:S01]  /*64c0*/  FMUL R37, R76, R7 ;  /* 0x000000074c257220 */ /* 0x001fe20000400000 */
[----:B------:R-:W-:Y:S02]  /*64d0*/  ISETP.GT.AND P5, PT, R4, RZ, P3 ;  /* 0x000000ff0400720c */ /* 0x000fe40001fa4270 */
[----:B------:R-:W-:Y:S01]  /*64e0*/  IADD3 R28, P6, R32, UR12, RZ ;  /* 0x0000000c201c7c10 */ /* 0x000fe2000ffde0ff */
[----:B------:R0:W-:Y:S01]  /*64f0*/  @P1 STG.E desc[UR20][R26.64], R75 ;  /* 0x0000004b1a001986 */ /* 0x0001e2000c101914 */
[----:B------:R-:W-:-:S02]  /*6500*/  ISETP.GT.AND P2, PT, R4, RZ, P0 ;  /* 0x000000ff0400720c */ /* 0x000fc40000744270 */
[----:B------:R-:W-:Y:S02]  /*6510*/  IADD3.X R29, R33, UR13, RZ, P6, !PT ;  /* 0x0000000d211d7c10 */ /* 0x000fe4000b7fe4ff */
[----:B------:R-:W-:Y:S01]  /*6520*/  IADD3 R30, P6, R34, UR12, RZ ;  /* 0x0000000c221e7c10 */ /* 0x000fe2000ffde0ff */
[----:B-1----:R-:W-:Y:S01]  /*6530*/  FMUL R39, R78, R7 ;  /* 0x000000074e277220 */ /* 0x002fe20000400000 */
[----:B------:R-:W-:Y:S02]  /*6540*/  ISETP.GT.AND P1, PT, R4, 0x8, P3 ;  /* 0x000000080400780c */ /* 0x000fe40001f24270 */
[----:B------:R-:W-:Y:S01]  /*6550*/  IADD3.X R31, R35, UR13, RZ, P6, !PT ;  /* 0x0000000d231f7c10 */ /* 0x000fe2000b7fe4ff */
[----:B------:R1:W-:Y:S01]  /*6560*/  @P5 STG.E desc[UR20][R28.64], R37 ;  /* 0x000000251c005986 */ /* 0x0003e2000c101914 */
[----:B------:R-:W-:Y:S02]  /*6570*/  IADD3 R24, P3, R32, UR26, RZ ;  /* 0x0000001a20187c10 */ /* 0x000fe4000ff7e0ff */
[----:B------:R-:W-:Y:S01]  /*6580*/  ISETP.GT.AND P0, PT, R4, 0x8, P0 ;  /* 0x000000080400780c */ /* 0x000fe20000704270 */
[----:B------:R-:W-:Y:S01]  /*6590*/  @P2 STG.E desc[UR20][R30.64], R77 ;  /* 0x0000004d1e002986 */ /* 0x000fe2000c101914 */
[----:B------:R-:W-:-:S02]  /*65a0*/  IADD3.X R25, R33, UR30, RZ, P3, !PT ;  /* 0x0000001e21197c10 */ /* 0x000fc40009ffe4ff */
[----:B0-----:R-:W-:Y:S02]  /*65b0*/  IADD3 R26, P3, R34, UR26, RZ ;  /* 0x0000001a221a7c10 */ /* 0x001fe4000ff7e0ff */
[----:B------:R-:W-:Y:S01]  /*65c0*/  ISETP.GT.AND P2, PT, R5, 0x70, PT ;  /* 0x000000700500780c */ /* 0x000fe20003f44270 */
[----:B------:R0:W-:Y:S01]  /*65d0*/  @P1 STG.E desc[UR20][R24.64], R39 ;  /* 0x0000002718001986 */ /* 0x0001e2000c101914 */
[----:B------:R-:W-:Y:S01]  /*65e0*/  IADD3.X R27, R35, UR30, RZ, P3, !PT ;  /* 0x0000001e231b7c10 */ /* 0x000fe20009ffe4ff */
[----:B-1----:R-:W-:Y:S01]  /*65f0*/  FMUL R37, R80, R7 ;  /* 0x0000000750257220 */ /* 0x002fe20000400000 */
[----:B------:R-:W-:Y:S02]  /*6600*/  ISETP.GT.AND P6, PT, R4, RZ, P2 ;  /* 0x000000ff0400720c */ /* 0x000fe400017c4270 */
[----:B------:R-:W-:Y:S01]  /*6610*/  ISETP.GT.AND P3, PT, R5, 0x71, PT ;  /* 0x000000710500780c */ /* 0x000fe20003f64270 */
[----:B------:R1:W-:Y:S01]  /*6620*/  @P0 STG.E desc[UR20][R26.64], R79 ;  /* 0x0000004f1a000986 */ /* 0x0003e2000c101914 */
[----:B------:R-:W-:-:S02]  /*6630*/  IADD3 R32, P1, R28, UR12, RZ ;  /* 0x0000000c1c207c10 */ /* 0x000fc4000ff3e0ff */
[C---:B------:R-:W-:Y:S02]  /*6640*/  ISETP.GT.AND P5, PT, R4.reuse, RZ, P3 ;  /* 0x000000ff0400720c */ /* 0x040fe40001fa4270 */
[----:B------:R-:W-:Y:S01]  /*6650*/  ISETP.GT.AND P0, PT, R4, 0x8, P2 ;  /* 0x000000080400780c */ /* 0x000fe20001704270 */
[----:B0-----:R-:W-:Y:S01]  /*6660*/  FMUL R39, R86, R7 ;  /* 0x0000000756277220 */ /* 0x001fe20000400000 */
[----:B------:R-:W-:Y:S02]  /*6670*/  IADD3.X R33, R29, UR13, RZ, P1, !PT ;  /* 0x0000000d1d217c10 */ /* 0x000fe40008ffe4ff */
[----:B------:R-:W-:Y:S02]  /*6680*/  IADD3 R34, P2, R30, UR12, RZ ;  /* 0x0000000c1e227c10 */ /* 0x000fe4000ff5e0ff */
[----:B------:R-:W-:Y:S01]  /*6690*/  ISETP.GT.AND P3, PT, R4, 0x8, P3 ;  /* 0x000000080400780c */ /* 0x000fe20001f64270 */
[----:B------:R0:W-:Y:S01]  /*66a0*/  @P6 STG.E desc[UR20][R32.64], R37 ;  /* 0x0000002520006986 */ /* 0x0001e2000c101914 */
[----:B------:R-:W-:-:S02]  /*66b0*/  IADD3.X R35, R31, UR13, RZ, P2, !PT ;  /* 0x0000000d1f237c10 */ /* 0x000fc400097fe4ff */
[----:B------:R-:W-:Y:S02]  /*66c0*/  IADD3 R24, P6, R28, UR26, RZ ;  /* 0x0000001a1c187c10 */ /* 0x000fe4000ffde0ff */
[----:B------:R-:W-:Y:S01]  /*66d0*/  ISETP.GT.AND P1, PT, R5, 0x78, PT ;  /* 0x000000780500780c */ /* 0x000fe20003f24270 */
[----:B------:R-:W-:Y:S01]  /*66e0*/  @P5 STG.E desc[UR20][R34.64], R81 ;  /* 0x0000005122005986 */ /* 0x000fe2000c101914 */
[----:B------:R-:W-:Y:S01]  /*66f0*/  IADD3.X R25, R29, UR30, RZ, P6, !PT ;  /* 0x0000001e1d197c10 */ /* 0x000fe2000b7fe4ff */
[-C--:B------:R-:W-:Y:S01]  /*6700*/  FMUL R29, R82, R7.reuse ;  /* 0x00000007521d7220 */ /* 0x080fe20000400000 */
[----:B-1----:R-:W-:Y:S02]  /*6710*/  IADD3 R26, P5, R30, UR26, RZ ;  /* 0x0000001a1e1a7c10 */ /* 0x002fe4000ffbe0ff */
[----:B------:R-:W-:Y:S01]  /*6720*/  ISETP.GT.AND P2, PT, R5, 0x79, PT ;  /* 0x000000790500780c */ /* 0x000fe20003f44270 */
[----:B0-----:R-:W-:Y:S01]  /*6730*/  FMUL R37, R84, R7 ;  /* 0x0000000754257220 */ /* 0x001fe20000400000 */
[----:B------:R-:W-:Y:S01]  /*6740*/  IADD3.X R27, R31, UR30, RZ, P5, !PT ;  /* 0x0000001e1f1b7c10 */ /* 0x000fe2000affe4ff */
[----:B------:R0:W-:Y:S01]  /*6750*/  @P0 STG.E desc[UR20][R24.64], R29 ;  /* 0x0000001d18000986 */ /* 0x0001e2000c101914 */
[----:B------:R-:W-:-:S02]  /*6760*/  ISETP.GT.AND P0, PT, R4, RZ, P1 ;  /* 0x000000ff0400720c */ /* 0x000fc40000f04270 */
[C---:B------:R-:W-:Y:S01]  /*6770*/  ISETP.GT.AND P5, PT, R4.reuse, RZ, P2 ;  /* 0x000000ff0400720c */ /* 0x040fe200017a4270 */
[----:B------:R1:W-:Y:S01]  /*6780*/  @P3 STG.E desc[UR20][R26.64], R83 ;  /* 0x000000531a003986 */ /* 0x0003e2000c101914 */
[C---:B------:R-:W-:Y:S02]  /*6790*/  ISETP.GT.AND P1, PT, R4.reuse, 0x8, P1 ;  /* 0x000000080400780c */ /* 0x040fe40000f24270 */
[----:B------:R-:W-:Y:S02]  /*67a0*/  ISETP.GT.AND P2, PT, R4, 0x8, P2 ;  /* 0x000000080400780c */ /* 0x000fe40001744270 */
[----:B------:R-:W-:Y:S02]  /*67b0*/  IADD3 R4, P6, R32, UR12, RZ ;  /* 0x0000000c20047c10 */ /* 0x000fe4000ffde0ff */
[----:B0-----:R-:W-:Y:S02]  /*67c0*/  IADD3 R24, P3, R34, UR12, RZ ;  /* 0x0000000c22187c10 */ /* 0x001fe4000ff7e0ff */
[----:B------:R-:W-:-:S02]  /*67d0*/  IADD3.X R5, R33, UR13, RZ, P6, !PT ;  /* 0x0000000d21057c10 */ /* 0x000fc4000b7fe4ff */
[----:B------:R-:W-:Y:S02]  /*67e0*/  IADD3 R28, P6, R32, UR26, RZ ;  /* 0x0000001a201c7c10 */ /* 0x000fe4000ffde0ff */
[----:B------:R-:W-:Y:S01]  /*67f0*/  IADD3.X R25, R35, UR13, RZ, P3, !PT ;  /* 0x0000000d23197c10 */ /* 0x000fe20009ffe4ff */
[----:B------:R1:W-:Y:S01]  /*6800*/  @P0 STG.E desc[UR20][R4.64], R37 ;  /* 0x0000002504000986 */ /* 0x0003e2000c101914 */
[----:B------:R-:W-:Y:S02]  /*6810*/  IADD3 R30, P3, R34, UR26, RZ ;  /* 0x0000001a221e7c10 */ /* 0x000fe4000ff7e0ff */
[----:B------:R-:W-:Y:S01]  /*6820*/  IADD3.X R29, R33, UR30, RZ, P6, !PT ;  /* 0x0000001e211d7c10 */ /* 0x000fe2000b7fe4ff */
[----:B------:R1:W-:Y:S01]  /*6830*/  @P5 STG.E desc[UR20][R24.64], R85 ;  /* 0x0000005518005986 */ /* 0x0003e2000c101914 */
[----:B------:R-:W-:-:S03]  /*6840*/  IADD3.X R31, R35, UR30, RZ, P3, !PT ;  /* 0x0000001e231f7c10 */ /* 0x000fc60009ffe4ff */
[----:B------:R1:W-:Y:S04]  /*6850*/  @P1 STG.E desc[UR20][R28.64], R39 ;  /* 0x000000271c001986 */ /* 0x0003e8000c101914 */
[----:B------:R1:W-:Y:S02]  /*6860*/  @P2 STG.E desc[UR20][R30.64], R87 ;  /* 0x000000571e002986 */ /* 0x0003e4000c101914 */
.L_x_153:
[----:B------:R-:W-:Y:S05]  /*6870*/  BSYNC B0 ;  /* 0x0000000000007941 */ /* 0x000fea0003800000 */
.L_x_25:
[----:B------:R-:W-:Y:S01]  /*6880*/  LEA R2, P0, R8, R2, 0x1 ;  /* 0x0000000208027211 */ /* 0x000fe200078008ff */
[----:B------:R-:W-:Y:S01]  /*6890*/  ULDC.64 UR8, c[0x0][0x750] ;  /* 0x0001d40000087ab9 */ /* 0x000fe20000000a00 */
[----:B------:R-:W-:Y:S01]  /*68a0*/  IMAD.U32 R0, RZ, RZ, UR17 ;  /* 0x00000011ff007e24 */ /* 0x000fe2000f8e00ff */
[----:B-1----:R-:W-:Y:S01]  /*68b0*/  PRMT R24, RZ, 0x7610, R24 ;  /* 0x00007610ff187816 */ /* 0x002fe20000000018 */
[----:B0-----:R-:W-:Y:S02]  /*68c0*/  IMAD.MOV.U32 R5, RZ, RZ, -0x1 ;  /* 0xffffffffff057424 */ /* 0x001fe400078e00ff */
[----:B------:R-:W-:Y:S01]  /*68d0*/  IMAD.X R3, R22, 0x1, R3, P0 ;  /* 0x0000000116037824 */ /* 0x000fe200000e0603 */
[----:B------:R-:W-:Y:S01]  /*68e0*/  ISETP.GE.U32.AND P0, PT, R2, UR8, PT ;  /* 0x0000000802007c0c */ /* 0x000fe2000bf06070 */
[----:B------:R0:W-:Y:S01]  /*68f0*/  SYNCS.ARRIVE.TRANS64.A1T0 RZ, [R0+UR24], RZ ;  /* 0x000000ff00ff79a7 */ /* 0x0001e20008100018 */
[----:B------:R-:W-:Y:S02]  /*6900*/  IMAD.MOV.U32 R4, RZ, RZ, -0x1 ;  /* 0xffffffffff047424 */ /* 0x000fe400078e00ff */
[----:B------:R-:W-:Y:S01]  /*6910*/  ISETP.GE.U32.AND.EX P0, PT, R3, UR9, PT, P0 ;  /* 0x0000000903007c0c */ /* 0x000fe2000bf06100 */
[----:B0-----:R-:W-:-:S12]  /*6920*/  IMAD.MOV.U32 R0, RZ, RZ, -0x1 ;  /* 0xffffffffff007424 */ /* 0x001fd800078e00ff */
[----:B------:R-:W-:Y:S05]  /*6930*/  @P0 BRA `(.L_x_154) ;  /* 0x0000000400480947 */ /* 0x000fea0003800000 */
[----:B------:R-:W0:Y:S01]  /*6940*/  LDC.64 R28, c[0x0][0x728] ;  /* 0x0001ca00ff1c7b82 */ /* 0x000e220000000a00 */
[----:B--2---:R-:W1:Y:S01]  /*6950*/  S2R R34, SR_CTAID.X ;  /* 0x0000000000227919 */ /* 0x004e620000002500 */
[----:B------:R-:W-:Y:S02]  /*6960*/  IMAD.MOV.U32 R26, RZ, RZ, R2 ;  /* 0x000000ffff1a7224 */ /* 0x000fe400078e0002 */
[----:B------:R-:W-:Y:S01]  /*6970*/  IMAD.MOV.U32 R27, RZ, RZ, R3 ;  /* 0x000000ffff1b7224 */ /* 0x000fe200078e0003 */
[----:B------:R-:W2:Y:S03]  /*6980*/  S2R R35, SR_CTAID.Y ;  /* 0x0000000000237919 */ /* 0x000ea60000002600 */
[----:B------:R-:W1:Y:S08]  /*6990*/  LDC R0, c[0x0][0x730] ;  /* 0x0001cc00ff007b82 */ /* 0x000e700000000800 */
[----:B------:R-:W1:Y:S01]  /*69a0*/  LDC.64 R32, c[0x0][0x720] ;  /* 0x0001c800ff207b82 */ /* 0x000e620000000a00 */
[----:B0-----:R-:W-:-:S04]  /*69b0*/  ISETP.NE.U32.AND P0, PT, R28, RZ, PT ;  /* 0x000000ff1c00720c */ /* 0x001fc80003f05070 */
[----:B------:R-:W-:-:S13]  /*69c0*/  ISETP.NE.AND.EX P0, PT, R29, RZ, PT, P0 ;  /* 0x000000ff1d00720c */ /* 0x000fda0003f05300 */
[----:B-12---:R-:W-:Y:S05]  /*69d0*/  @!P0 BRA `(.L_x_155) ;  /* 0x0000000000288947 */ /* 0x006fea0003800000 */
[----:B------:R-:W0:Y:S02]  /*69e0*/  LDC R5, c[0x0][0x734] ;  /* 0x0001cd00ff057b82 */ /* 0x000e240000000800 */
[----:B0-----:R-:W-:-:S05]  /*69f0*/  IADD3 R27, P0, R2, R5, RZ ;  /* 0x00000005021b7210 */ /* 0x001fca0007f1e0ff */
[----:B----4-:R-:W-:-:S04]  /*6a00*/  IMAD.X R31, RZ, RZ, R3, P0 ;  /* 0x000000ffff1f7224 */ /* 0x010fc800000e0603 */
[----:B------:R-:W-:-:S04]  /*6a10*/  IMAD.WIDE.U32 R4, R31, R28, RZ ;  /* 0x0000001c1f047225 */ /* 0x000fc800078e00ff */
[----:B------:R-:W-:-:S04]  /*6a20*/  IMAD.WIDE.U32 R24, P0, R27, R29, R4 ;  /* 0x0000001d1b187225 */ /* 0x000fc80007800004 */
[----:B------:R-:W-:-:S04]  /*6a30*/  IMAD.WIDE.U32 R4, R27, R28, RZ ;  /* 0x0000001c1b047225 */ /* 0x000fc800078e00ff */
[----:B------:R-:W-:Y:S01]  /*6a40*/  IMAD.X R27, RZ, RZ, RZ, P0 ;  /* 0x000000ffff1b7224 */ /* 0x000fe200000e06ff */
[----:B------:R-:W-:Y:S01]  /*6a50*/  IADD3 RZ, P0, R5, R24, RZ ;  /* 0x0000001805ff7210 */ /* 0x000fe20007f1e0ff */
[----:B------:R-:W-:-:S04]  /*6a60*/  IMAD.MOV.U32 R26, RZ, RZ, R25 ;  /* 0x000000ffff1a7224 */ /* 0x000fc800078e0019 */
[----:B------:R-:W-:-:S08]  /*6a70*/  IMAD.WIDE.U32.X R26, R31, R29, R26, P0 ;  /* 0x0000001d1f1a7225 */ /* 0x000fd000000e041a */
.L_x_155:
[-CC-:B------:R-:W-:Y:S01]  /*6a80*/  SHF.R.U64 R28, R26, R0.reuse, R27.reuse ;  /* 0x000000001a1c7219 */ /* 0x180fe2000000121b */
[----:B------:R-:W0:Y:S01]  /*6a90*/  LDC.64 R40, c[0x0][0x740] ;  /* 0x0001d000ff287b82 */ /* 0x000e220000000a00 */
[----:B------:R-:W-:Y:S01]  /*6aa0*/  SHF.R.U32.HI R0, RZ, R0, R27 ;  /* 0x00000000ff007219 */ /* 0x000fe2000001161b */
[----:B------:R-:W-:Y:S01]  /*6ab0*/  ULDC UR8, c[0x0][0x150] ;  /* 0x0000540000087ab9 */ /* 0x000fe20000000800 */
[----:B------:R-:W-:Y:S02]  /*6ac0*/  IADD3 R25, P0, RZ, -R28, RZ ;  /* 0x8000001cff197210 */ /* 0x000fe40007f1e0ff */
[----:B------:R-:W-:-:S03]  /*6ad0*/  I2FP.F32.U32 R26, R34 ;  /* 0x00000022001a7245 */ /* 0x000fc60000201000 */
[----:B------:R-:W4:Y:S01]  /*6ae0*/  LDC R24, c[0x0][0x718] ;  /* 0x0001c600ff187b82 */ /* 0x000f220000000800 */
[----:B------:R-:W-:Y:S02]  /*6af0*/  IMAD.X R5, RZ, RZ, ~R0, P0 ;  /* 0x000000ffff057224 */ /* 0x000fe400000e0e00 */
[----:B------:R-:W-:Y:S01]  /*6b00*/  FMUL R26, R26, UR8 ;  /* 0x000000081a1a7c20 */ /* 0x000fe20008400000 */
[----:B------:R-:W-:Y:S01]  /*6b10*/  ULDC UR8, c[0x0][0x154] ;  /* 0x0000550000087ab9 */ /* 0x000fe20000000800 */
[-C--:B------:R-:W-:Y:S02]  /*6b20*/  IMAD R0, R5, R32.reuse, RZ ;  /* 0x0000002005007224 */ /* 0x080fe400078e02ff */
[C---:B------:R-:W-:Y:S01]  /*6b30*/  IMAD.WIDE.U32 R4, R25.reuse, R32, R2 ;  /* 0x0000002019047225 */ /* 0x040fe200078e0002 */
[----:B------:R-:W1:Y:S01]  /*6b40*/  LDC R29, c[0x0][0x708] ;  /* 0x0001c200ff1d7b82 */ /* 0x000e620000000800 */
[----:B------:R-:W2:Y:S02]  /*6b50*/  F2I.U32.TRUNC.NTZ R26, R26 ;  /* 0x0000001a001a7305 */ /* 0x000ea4000020f000 */
[----:B------:R-:W-:-:S04]  /*6b60*/  IMAD R25, R25, R33, R0 ;  /* 0x0000002119197224 */ /* 0x000fc800078e0200 */
[----:B------:R-:W-:Y:S01]  /*6b70*/  IMAD.IADD R5, R5, 0x1, R25 ;  /* 0x0000000105057824 */ /* 0x000fe200078e0219 */
[----:B------:R-:W3:Y:S01]  /*6b80*/  LDC R38, c[0x0][0x758] ;  /* 0x0001d600ff267b82 */ /* 0x000ee20000000800 */
[----:B------:R-:W-:Y:S02]  /*6b90*/  I2FP.F32.U32 R25, R35 ;  /* 0x0000002300197245 */ /* 0x000fe40000201000 */
[----:B0-----:R-:W-:-:S03]  /*6ba0*/  ISETP.NE.U32.AND P0, PT, R40, RZ, PT ;  /* 0x000000ff2800720c */ /* 0x001fc60003f05070 */
[----:B------:R-:W-:Y:S01]  /*6bb0*/  FMUL R25, R25, UR8 ;  /* 0x0000000819197c20 */ /* 0x000fe20008400000 */
[----:B------:R-:W-:Y:S01]  /*6bc0*/  ISETP.NE.AND.EX P0, PT, R41, RZ, PT, P0 ;  /* 0x000000ff2900720c */ /* 0x000fe20003f05300 */
[----:B------:R-:W0:Y:S01]  /*6bd0*/  LDC R27, c[0x0][0x144] ;  /* 0x00005100ff1b7b82 */ /* 0x000e220000000800 */
[-CC-:B----4-:R-:W-:Y:S01]  /*6be0*/  SHF.R.U64 R31, R4, R24.reuse, R5.reuse ;  /* 0x00000018041f7219 */ /* 0x190fe20000001205 */
[----:B------:R4:W0:Y:S01]  /*6bf0*/  F2I.U32.TRUNC.NTZ R32, R25 ;  /* 0x0000001900207305 */ /* 0x000822000020f000 */
[----:B------:R-:W-:Y:S01]  /*6c00*/  SHF.R.U32.HI R0, RZ, R24, R5 ;  /* 0x00000018ff007219 */ /* 0x000fe20000011605 */
[----:B--2---:R-:W-:-:S04]  /*6c10*/  IMAD.MOV R26, RZ, RZ, -R26 ;  /* 0x000000ffff1a7224 */ /* 0x004fc800078e0a1a */
[----:B------:R-:W2:Y:S01]  /*6c20*/  LDC R36, c[0x0][0x148] ;  /* 0x00005200ff247b82 */ /* 0x000ea20000000800 */
[-CC-:B-1----:R-:W-:Y:S02]  /*6c30*/  SHF.R.U64 R30, R31, R29.reuse, R0.reuse ;  /* 0x0000001d1f1e7219 */ /* 0x182fe40000001200 */
[----:B------:R-:W-:-:S05]  /*6c40*/  SHF.R.U32.HI R5, RZ, R29, R0 ;  /* 0x0000001dff057219 */ /* 0x000fca0000011600 */
[----:B------:R-:W1:Y:S01]  /*6c50*/  LDC R37, c[0x0][0x748] ;  /* 0x0001d200ff257b82 */ /* 0x000e620000000800 */
[-CC-:B---3--:R-:W-:Y:S02]  /*6c60*/  SHF.R.U64 R33, R30, R38.reuse, R5.reuse ;  /* 0x000000261e217219 */ /* 0x188fe40000001205 */
[----:B------:R-:W-:-:S03]  /*6c70*/  SHF.R.U32.HI R5, RZ, R38, R5 ;  /* 0x00000026ff057219 */ /* 0x000fc60000011605 */
[----:B------:R-:W-:Y:S02]  /*6c80*/  IMAD.MOV.U32 R4, RZ, RZ, R33 ;  /* 0x000000ffff047224 */ /* 0x000fe400078e0021 */
[----:B------:R-:W3:Y:S01]  /*6c90*/  LDC R39, c[0x0][0x738] ;  /* 0x0001ce00ff277b82 */ /* 0x000ee20000000800 */
[----:B0-----:R-:W-:-:S07]  /*6ca0*/  IMAD R34, R27, R26, R34 ;  /* 0x0000001a1b227224 */ /* 0x001fce00078e0222 */
[----:B------:R-:W0:Y:S08]  /*6cb0*/  LDC R42, c[0x0][0x710] ;  /* 0x0001c400ff2a7b82 */ /* 0x000e300000000800 */
[----:B------:R-:W0:Y:S01]  /*6cc0*/  LDC R43, c[0x0][0x700] ;  /* 0x0001c000ff2b7b82 */ /* 0x000e220000000800 */
[----:B--2-4-:R-:W-:Y:S05]  /*6cd0*/  @!P0 BRA `(.L_x_156) ;  /* 0x0000000000288947 */ /* 0x014fea0003800000 */
[----:B------:R-:W2:Y:S02]  /*6ce0*/  LDC R0, c[0x0][0x74c] ;  /* 0x0001d300ff007b82 */ /* 0x000ea40000000800 */
[----:B--2---:R-:W-:-:S05]  /*6cf0*/  IADD3 R27, P0, R33, R0, RZ ;  /* 0x00000000211b7210 */ /* 0x004fca0007f1e0ff */
        /* <DEDUP_REMOVED lines=8> */
.L_x_156:
[----:B-1----:R-:W-:Y:S01]  /*6d80*/  SHF.R.U64 R0, R4, R37, R5 ;  /* 0x0000002504007219 */ /* 0x002fe20000001205 */
[----:B------:R-:W-:Y:S01]  /*6d90*/  IMAD.MOV R32, RZ, RZ, -R32 ;  /* 0x000000ffff207224 */ /* 0x000fe200078e0a20 */
[----:B------:R-:W-:Y:S01]  /*6da0*/  LOP3.LUT R5, R30, R19, RZ, 0xc0, !PT ;  /* 0x000000131e057212 */ /* 0x000fe200078ec0ff */
[----:B------:R-:W-:Y:S01]  /*6db0*/  IMAD.MOV.U32 R24, RZ, RZ, 0x1 ;  /* 0x00000001ff187424 */ /* 0x000fe200078e00ff */
[----:B------:R-:W-:Y:S01]  /*6dc0*/  LOP3.LUT R31, R31, R20, RZ, 0xc0, !PT ;  /* 0x000000141f1f7212 */ /* 0x000fe200078ec0ff */
[----:B------:R-:W-:Y:S02]  /*6dd0*/  IMAD.MOV R4, RZ, RZ, -R0 ;  /* 0x000000ffff047224 */ /* 0x000fe400078e0a00 */
[----:B------:R-:W-:Y:S02]  /*6de0*/  IMAD R5, R16, R0, R5 ;  /* 0x0000000010057224 */ /* 0x000fe400078e0205 */
[----:B------:R-:W-:Y:S02]  /*6df0*/  @P4 IMAD R34, R36, R32, R35 ;  /* 0x0000002024224224 */ /* 0x000fe400078e0223 */
[----:B---3--:R-:W-:-:S02]  /*6e00*/  IMAD R0, R4, R39, R33 ;  /* 0x0000002704007224 */ /* 0x008fc400078e0221 */
[----:B0-----:R-:W-:Y:S02]  /*6e10*/  IMAD R5, R5, R42, R34 ;  /* 0x0000002a05057224 */ /* 0x001fe400078e0222 */
[----:B------:R-:W-:-:S05]  /*6e20*/  IMAD R0, R0, R43, R31 ;  /* 0x0000002b00007224 */ /* 0x000fca00078e021f */
[----:B------:R-:W-:Y:S02]  /*6e30*/  SEL R4, R0, R5, !P4 ;  /* 0x0000000500047207 */ /* 0x000fe40006000000 */
[----:B------:R-:W-:Y:S01]  /*6e40*/  SEL R5, R5, R0, !P4 ;  /* 0x0000000005057207 */ /* 0x000fe20006000000 */
[----:B------:R-:W-:-:S07]  /*6e50*/  IMAD.MOV.U32 R0, RZ, RZ, R28 ;  /* 0x000000ffff007224 */ /* 0x000fce00078e001c */
.L_x_154:
[----:B------:R-:W-:Y:S01]  /*6e60*/  LOP3.LUT P0, RZ, R24, 0xff, RZ, 0xc0, !PT ;  /* 0x000000ff18ff7812 */ /* 0x000fe2000780c0ff */
[----:B------:R-:W-:Y:S01]  /*6e70*/  UIMAD.WIDE.U32 UR8, UR5, -0x33333333, URZ ;  /* 0xcccccccd050878a5 */ /* 0x000fe2000f8e003f */
[----:B------:R-:W-:-:S03]  /*6e80*/  LOP3.LUT R23, R23, 0x1, RZ, 0x3c, !PT ;  /* 0x0000000117177812 */ /* 0x000fc600078e3cff */
[----:B------:R-:W-:-:S04]  /*6e90*/  USHF.R.U32.HI UR8, URZ, 0x2, UR9 ;  /* 0x000000023f087899 */ /* 0x000fc80008011609 */
[----:B------:R-:W-:-:S04]  /*6ea0*/  UIMAD UR5, UR8, -0x5, UR5 ;  /* 0xfffffffb080578a4 */ /* 0x000fc8000f8e0205 */
[----:B------:R-:W-:Y:S08]  /*6eb0*/  @P0 BRA `(.L_x_157) ;  /* 0xffffffa400cc0947 */ /* 0x000ff0000383ffff */
[----:B------:R-:W-:Y:S05]  /*6ec0*/  EXIT ;  /* 0x000000000000794d */ /* 0x000fea0003800000 */
.L_x_13:
[----:B------:R-:W-:-:S08]  /*6ed0*/  ISETP.NE.AND P0, PT, R20, RZ, PT ;  /* 0x000000ff1400720c */ /* 0x000fd00003f05270 */
[----:B-----5:R-:W0:-:S00]  /*6ee0*/  USETMAXREG.DEALLOC.CTAPOOL 0x28 ;  /* 0x00000028000079c8 */ /* 0x020e0000080e0500 */
[----:B------:R-:W-:Y:S05]  /*6ef0*/  @P0 EXIT ;  /* 0x000000000000094d */ /* 0x000fea0003800000 */
[----:B0-----:R-:W-:Y:S01]  /*6f00*/  LOP3.LUT P0, RZ, R16, 0xff, RZ, 0xc0, !PT ;  /* 0x000000ff10ff7812 */ /* 0x001fe2000780c0ff */
[----:B------:R-:W-:Y:S02]  /*6f10*/  IMAD.MOV.U32 R7, RZ, RZ, 0x1 ;  /* 0x00000001ff077424 */ /* 0x000fe400078e00ff */
[----:B------:R-:W-:-:S10]  /*6f20*/  IMAD.MOV.U32 R15, RZ, RZ, RZ ;  /* 0x000000ffff0f7224 */ /* 0x000fd400078e00ff */
[----:B------:R-:W-:Y:S05]  /*6f30*/  @!P0 BRA `(.L_x_158) ;  /* 0x0000000c005c8947 */ /* 0x000fea0003800000 */
[----:B------:R-:W-:Y:S01]  /*6f40*/  LOP3.LUT P0, RZ, R10, 0x1f, RZ, 0xc0, !PT ;  /* 0x0000001f0aff7812 */ /* 0x000fe2000780c0ff */
[----:B------:R-:W-:Y:S01]  /*6f50*/  ULDC UR5, c[0x0][0x758] ;  /* 0x0001d60000057ab9 */ /* 0x000fe20000000800 */
[----:B------:R-:W-:Y:S01]  /*6f60*/  UMOV UR7, 0xffffffff ;  /* 0xffffffff00077882 */ /* 0x000fe20000000000 */
[----:B------:R-:W-:Y:S01]  /*6f70*/  BSSY B0, `(.L_x_158) ;  /* 0x00000d3000007945 */ /* 0x000fe20003800000 */
[----:B------:R-:W-:Y:S01]  /*6f80*/  USHF.L.U32 UR7, UR7, UR5, URZ ;  /* 0x0000000507077299 */ /* 0x000fe2000800063f */
[C---:B------:R-:W-:Y:S01]  /*6f90*/  ISETP.NE.AND P2, PT, R11.reuse, RZ, PT ;  /* 0x000000ff0b00720c */ /* 0x040fe20003f45270 */
[----:B------:R-:W-:Y:S01]  /*6fa0*/  IMAD.MOV.U32 R14, RZ, RZ, 0x1 ;  /* 0x00000001ff0e7424 */ /* 0x000fe200078e00ff */
[----:B------:R-:W-:Y:S01]  /*6fb0*/  ISETP.NE.OR P0, PT, R11, RZ, !P0 ;  /* 0x000000ff0b00720c */ /* 0x000fe20004705670 */
[----:B------:R-:W-:Y:S01]  /*6fc0*/  IMAD.MOV.U32 R7, RZ, RZ, 0x1 ;  /* 0x00000001ff077424 */ /* 0x000fe200078e00ff */
[----:B------:R-:W-:Y:S01]  /*6fd0*/  LOP3.LUT R13, R6, 0x2, RZ, 0xfc, !PT ;  /* 0x00000002060d7812 */ /* 0x000fe200078efcff */
[----:B------:R-:W-:Y:S01]  /*6fe0*/  IMAD.MOV.U32 R15, RZ, RZ, RZ ;  /* 0x000000ffff0f7224 */ /* 0x000fe200078e00ff */
[----:B------:R-:W-:Y:S01]  /*6ff0*/  ULDC UR4, c[0x0][0x700] ;  /* 0x0001c00000047ab9 */ /* 0x000fe20000000800 */
[----:B------:R-:W-:Y:S01]  /*7000*/  UMOV UR8, 0x1 ;  /* 0x0000000100087882 */ /* 0x000fe20000000000 */
[----:B------:R-:W-:-:S02]  /*7010*/  UIADD3 UR21, UR6, 0x1, URZ ;  /* 0x0000000106157890 */ /* 0x000fc4000fffe03f */
[----:B------:R-:W-:Y:S02]  /*7020*/  UIADD3 UR4, UR4, -0x1, URZ ;  /* 0xffffffff04047890 */ /* 0x000fe4000fffe03f */
[----:B------:R-:W-:Y:S02]  /*7030*/  USHF.L.U32 UR5, UR8, UR5, URZ ;  /* 0x0000000508057299 */ /* 0x000fe4000800063f */
[----:B------:R-:W-:Y:S01]  /*7040*/  ULOP3.LUT UR7, URZ, UR7, URZ, 0x33, !UPT ;  /* 0x000000073f077292 */ /* 0x000fe2000f8e333f */
[----:B------:R-:W-:-:S11]  /*7050*/  ULDC.64 UR40, c[0x0][0x198] ;  /* 0x0000660000287ab9 */ /* 0x000fd60000000a00 */
.L_x_170:
[----:B------:R-:W-:-:S03]  /*7060*/  UMOV UR8, 0xffffffff ;  /* 0xffffffff00087882 */ /* 0x000fc60000000000 */
[----:B------:R-:W-:Y:S05]  /*7070*/  BRA.DIV UR8, `(.L_x_159) ;  /* 0x0000001208387947 */ /* 0x000fea000b800000 */
[----:B------:R-:W-:-:S13]  /*7080*/  ELECT P1, URZ, PT ;  /* 0x00000000003f782f */ /* 0x000fda0003820000 */
.L_x_184:
[----:B------:R-:W0:Y:S01]  /*7090*/  LDC R10, c[0x0][0x604] ;  /* 0x00018100ff0a7b82 */ /* 0x000e220000000800 */
[----:B------:R-:W-:Y:S01]  /*70a0*/  BSSY B1, `(.L_x_160) ;  /* 0x000004c000017945 */ /* 0x000fe20003800000 */
[----:B0-----:R-:W-:-:S13]  /*70b0*/  ISETP.LT.OR P1, PT, R10, 0x1, !P1 ;  /* 0x000000010a00780c */ /* 0x001fda0004f21670 */
[----:B------:R-:W-:Y:S05]  /*70c0*/  @P1 BRA `(.L_x_161) ;  /* 0x0000000400241947 */ /* 0x000fea0003800000 */
[----:B------:R-:W-:Y:S02]  /*70d0*/  IMAD.SHL.U32 R17, R4, 0x80, RZ ;  /* 0x0000008004117824 */ /* 0x000fe400078e00ff */
[----:B------:R-:W-:Y:S02]  /*70e0*/  IMAD.SHL.U32 R24, R5, 0x40, RZ ;  /* 0x0000004005187824 */ /* 0x000fe400078e00ff */
[----:B------:R-:W-:Y:S02]  /*70f0*/  IMAD.MOV.U32 R20, RZ, RZ, RZ ;  /* 0x000000ffff147224 */ /* 0x000fe400078e00ff */
[----:B------:R-:W-:Y:S02]  /*7100*/  IMAD.MOV.U32 R21, RZ, RZ, 0x40 ;  /* 0x00000040ff157424 */ /* 0x000fe400078e00ff */
[----:B------:R-:W-:Y:S02]  /*7110*/  IMAD.U32 R22, RZ, RZ, UR21 ;  /* 0x00000015ff167e24 */ /* 0x000fe4000f8e00ff */
[----:B------:R-:W-:-:S02]  /*7120*/  IMAD.MOV.U32 R4, RZ, RZ, R7 ;  /* 0x000000ffff047224 */ /* 0x000fc400078e0007 */
[----:B------:R-:W-:Y:S02]  /*7130*/  IMAD.MOV.U32 R10, RZ, RZ, R15 ;  /* 0x000000ffff0a7224 */ /* 0x000fe400078e000f */
[----:B------:R-:W-:-:S07]  /*7140*/  IMAD.MOV.U32 R23, RZ, RZ, RZ ;  /* 0x000000ffff177224 */ /* 0x000fce00078e00ff */
.L_x_165:
[----:B------:R-:W0:Y:S01]  /*7150*/  S2R R16, SR_CgaCtaId ;  /* 0x0000000000107919 */ /* 0x000e220000008800 */
[----:B------:R-:W-:-:S04]  /*7160*/  MOV R11, 0x400 ;  /* 0x00000400000b7802 */ /* 0x000fc80000000f00 */
[----:B0-----:R-:W-:Y:S02]  /*7170*/  LEA R19, R16, R11, 0x18 ;  /* 0x0000000b10137211 */ /* 0x001fe400078ec0ff */
[----:B------:R-:W-:Y:S01]  /*7180*/  SHF.L.U32 R11, R4, 0x1f, RZ ;  /* 0x0000001f040b7819 */ /* 0x000fe200000006ff */
[----:B------:R-:W0:Y:S02]  /*7190*/  @!P2 LDC R16, c[0x0][0x640] ;  /* 0x00019000ff10ab82 */ /* 0x000e240000000800 */
[----:B------:R-:W-:-:S04]  /*71a0*/  IMAD R18, R10, 0x8, R19 ;  /* 0x000000080a127824 */ /* 0x000fc800078e0213 */
[----:B------:R-:W1:Y:S02]  /*71b0*/  SYNCS.PHASECHK.TRANS64.TRYWAIT P1, [R18+URZ+0x28], R11 ;  /* 0x0000280b120075a7 */ /* 0x000e64000802017f */
[----:B-1----:R-:W-:Y:S05]  /*71c0*/  @!P1 BRA `(.L_x_162) ;  /* 0x0000001000049947 */ /* 0x002fea0003800000 */
.L_x_185:
[----:B-1----:R-:W-:Y:S01]  /*71d0*/  PRMT R11, R13, 0x9910, RZ ;  /* 0x000099100d0b7816 */ /* 0x002fe200000000ff */
[----:B0-----:R0:W-:Y:S03]  /*71e0*/  @!P2 SYNCS.ARRIVE.TRANS64 RZ, [R18+URZ], R16 ;  /* 0x0000001012ffa9a7 */ /* 0x0011e6000800003f */
[----:B------:R-:W-:-:S13]  /*71f0*/  ISETP.NE.AND P1, PT, R11, 0x2, PT ;  /* 0x000000020b00780c */ /* 0x000fda0003f25270 */
[----:B0-----:R-:W-:Y:S05]  /*7200*/  @P1 BRA `(.L_x_163) ;  /* 0x0000000000041947 */ /* 0x001fea0003800000 */
[----:B------:R-:W-:Y:S01]  /*7210*/  BPT.TRAP 0x1 ;  /* 0x000000040000795c */ /* 0x000fe20000300000 */
.L_x_163:
[----:B------:R-:W-:Y:S05]  /*7220*/  @P0 BRA `(.L_x_164) ;  /* 0x0000000000040947 */ /* 0x000fea0003800000 */
[----:B------:R-:W-:Y:S01]  /*7230*/  BPT.TRAP 0x1 ;  /* 0x000000040000795c */ /* 0x000fe20000300000 */
.L_x_164:
[--C-:B------:R-:W-:Y:S01]  /*7240*/  IMAD R11, R10, 0x2000, R19.reuse ;  /* 0x000020000a0b7824 */ /* 0x100fe200078e0213 */
[----:B------:R-:W-:Y:S01]  /*7250*/  R2UR UR18, R21 ;  /* 0x00000000151272ca */ /* 0x000fe200000e0000 */
[----:B------:R-:W-:Y:S01]  /*7260*/  VIADD R22, R22, 0xffffffff ;  /* 0xffffffff16167836 */ /* 0x000fe20000000000 */
[----:B------:R-:W-:Y:S01]  /*7270*/  R2UR UR33, R18 ;  /* 0x00000000122172ca */ /* 0x000fe200000e0000 */
[----:B------:R-:W-:Y:S01]  /*7280*/  UIADD3 UR14, UP0, UR40, 0xf0, URZ ;  /* 0x000000f0280e7890 */ /* 0x000fe2000ff1e03f */
[----:B------:R-:W-:Y:S01]  /*7290*/  R2UR UR32, R11 ;  /* 0x000000000b2072ca */ /* 0x000fe200000e0000 */
[--C-:B------:R-:W-:Y:S01]  /*72a0*/  IMAD R11, R10, 0x400, R19.reuse ;  /* 0x000004000a0b7824 */ /* 0x100fe200078e0213 */
[----:B------:R-:W-:Y:S01]  /*72b0*/  R2UR UR36, R0 ;  /* 0x00000000002472ca */ /* 0x000fe200000e0000 */
[----:B------:R-:W-:Y:S01]  /*72c0*/  IMAD R19, R10, 0x8000, R19 ;  /* 0x000080000a137824 */ /* 0x000fe200078e0213 */
[----:B------:R-:W-:Y:S01]  /*72d0*/  R2UR UR34, R20 ;  /* 0x00000000142272ca */ /* 0x000fe200000e0000 */
[----:B------:R-:W-:Y:S01]  /*72e0*/  UIADD3 UR22, UP1, UR40, 0x1f0, URZ ;  /* 0x000001f028167890 */ /* 0x000fe2000ff3e03f */
[----:B------:R-:W-:Y:S01]  /*72f0*/  R2UR UR8, R11 ;  /* 0x000000000b0872ca */ /* 0x000fe200000e0000 */
[----:B------:R-:W-:Y:S01]  /*7300*/  UIADD3 UR30, UP2, UR40, 0x2f0, URZ ;  /* 0x000002f0281e7890 */ /* 0x000fe2000ff5e03f */
[----:B------:R-:W-:Y:S01]  /*7310*/  R2UR UR16, R19 ;  /* 0x00000000131072ca */ /* 0x000fe200000e0000 */
[----:B------:R-:W-:Y:S01]  /*7320*/  UIADD3.X UR15, URZ, UR41, URZ, UP0, !UPT ;  /* 0x000000293f0f7290 */ /* 0x000fe200087fe43f */
[----:B------:R-:W-:Y:S01]  /*7330*/  R2UR UR35, R24 ;  /* 0x00000000182372ca */ /* 0x000fe200000e0000 */
[----:B------:R-:W-:Y:S01]  /*7340*/  UIADD3.X UR23, URZ, UR41, URZ, UP1, !UPT ;  /* 0x000000293f177290 */ /* 0x000fe20008ffe43f */
[----:B------:R-:W-:Y:S01]  /*7350*/  R2UR UR11, R5 ;  /* 0x00000000050b72ca */ /* 0x000fe200000e0000 */
[----:B------:R-:W-:Y:S01]  /*7360*/  UIADD3 UR32, UR32, 0x180, URZ ;  /* 0x0000018020207890 */ /* 0x000fe2000fffe03f */
[----:B------:R-:W-:Y:S01]  /*7370*/  R2UR UR12, R23 ;  /* 0x00000000170c72ca */ /* 0x000fe200000e0000 */
[----:B------:R-:W-:Y:S01]  /*7380*/  UIADD3 UR26, UR18, -0x40, URZ ;  /* 0xffffffc0121a7890 */ /* 0x000fe2000fffe03f */
[----:B------:R-:W-:Y:S01]  /*7390*/  R2UR UR27, R17 ;  /* 0x00000000111b72ca */ /* 0x000fe200000e0000 */
[----:B------:R-:W-:Y:S01]  /*73a0*/  UIADD3.X UR31, URZ, UR41, URZ, UP2, !UPT ;  /* 0x000000293f1f7290 */ /* 0x000fe200097fe43f */
[----:B------:R-:W-:Y:S01]  /*73b0*/  ISETP.GT.AND P3, PT, R22, 0x1, PT ;  /* 0x000000011600780c */ /* 0x000fe20003f64270 */
[----:B------:R-:W-:Y:S01]  /*73c0*/  UIADD3 UR8, UR8, 0x32180, URZ ;  /* 0x0003218008087890 */ /* 0x000fe2000fffe03f */
[----:B------:R-:W-:Y:S01]  /*73d0*/  VIADD R10, R10, 0x1 ;  /* 0x000000010a0a7836 */ /* 0x000fe20000000000 */
[----:B------:R-:W-:Y:S01]  /*73e0*/  UIADD3 UR24, UR16, 0xa180, URZ ;  /* 0x0000a18010187890 */ /* 0x000fe2000fffe03f */
[----:B------:R-:W-:Y:S01]  /*73f0*/  VIADD R23, R23, 0x1 ;  /* 0x0000000117177836 */ /* 0x000fe20000000000 */
[----:B------:R-:W-:Y:S01]  /*7400*/  UIADD3 UR16, UR16, 0xe180, URZ ;  /* 0x0000e18010107890 */ /* 0x000fe2000fffe03f */
[----:B------:R-:W-:Y:S01]  /*7410*/  VIADD R21, R21, 0x80 ;  /* 0x0000008015157836 */ /* 0x000fe20000000000 */
[----:B------:R-:W-:Y:S01]  /*7420*/  UMOV UR38, 0x0 ;  /* 0x0000000000267882 */ /* 0x000fe20000000000 */
[----:B------:R-:W-:Y:S01]  /*7430*/  UMOV UR39, 0x10000000 ;  /* 0x1000000000277882 */ /* 0x000fe20000000000 */
[----:B------:R-:W-:Y:S01]  /*7440*/  ISETP.NE.AND P1, PT, R10, 0x5, PT ;  /* 0x000000050a00780c */ /* 0x000fe20003f25270 */
[----:B------:R-:W-:Y:S01]  /*7450*/  UMOV UR10, URZ ;  /* 0x0000003f000a7c82 */ /* 0x000fe20008000000 */
[----:B------:R-:W-:Y:S01]  /*7460*/  UMOV UR9, UR33 ;  /* 0x0000002100097c82 */ /* 0x000fe20008000000 */
[----:B------:R-:W-:Y:S01]  /*7470*/  UMOV UR13, UR36 ;  /* 0x00000024000d7c82 */ /* 0x000fe20008000000 */
[----:B------:R0:W-:Y:S01]  /*7480*/  UTMALDG.3D [UR32], [UR14], desc[UR38] ;  /* 0x000026200e0075b4 */ /* 0x0001e20008011000 */
[----:B------:R-:W-:Y:S01]  /*7490*/  UMOV UR25, UR33 ;  /* 0x0000002100197c82 */ /* 0x000fe20008000000 */
[----:B------:R-:W-:Y:S01]  /*74a0*/  UMOV UR28, UR36 ;  /* 0x00000024001c7c82 */ /* 0x000fe20008000000 */
[----:B------:R-:W-:Y:S01]  /*74b0*/  UMOV UR17, UR33 ;  /* 0x0000002100117c82 */ /* 0x000fe20008000000 */
[----:B------:R-:W-:Y:S01]  /*74c0*/  UMOV UR19, UR27 ;  /* 0x0000001b00137c82 */ /* 0x000fe20008000000 */
[----:B------:R-:W-:Y:S01]  /*74d0*/  UMOV UR20, UR36 ;  /* 0x0000002400147c82 */ /* 0x000fe20008000000 */
[----:B------:R-:W-:Y:S01]  /*74e0*/  SEL R11, RZ, 0x1, P1 ;  /* 0x00000001ff0b7807 */ /* 0x000fe20000800000 */
[----:B------:R-:W-:Y:S01]  /*74f0*/  VIADD R20, R20, 0x40 ;  /* 0x0000004014147836 */ /* 0x000fe20000000000 */
[----:B------:R0:W-:Y:S01]  /*7500*/  UTMALDG.4D [UR8], [UR22], desc[UR38] ;  /* 0x00002608160075b4 */ /* 0x0001e20008019000 */
[----:B------:R-:W-:-:S02]  /*7510*/  SEL R10, R10, RZ, P1 ;  /* 0x000000ff0a0a7207 */ /* 0x000fc40000800000 */
[----:B------:R-:W-:Y:S01]  /*7520*/  LOP3.LUT R4, R4, R11, RZ, 0x3c, !PT ;  /* 0x0000000b04047212 */ /* 0x000fe200078e3cff */
[----:B------:R0:W-:Y:S01]  /*7530*/  UTMALDG.3D [UR24], [UR30], desc[UR38] ;  /* 0x000026181e0075b4 */ /* 0x0001e20008011000 */
[----:B------:R0:W-:Y:S02]  /*7540*/  UTMALDG.3D [UR16], [UR30], desc[UR38] ;  /* 0x000026101e0075b4 */ /* 0x0001e40008011000 */
[----:B0-----:R-:W-:Y:S05]  /*7550*/  @P3 BRA `(.L_x_165) ;  /* 0xfffffff800fc3947 */ /* 0x001fea000383ffff */
.L_x_161:
[----:B------:R-:W-:Y:S05]  /*7560*/  BSYNC B1 ;  /* 0x0000000000017941 */ /* 0x000fea0003800000 */
.L_x_160:
[----:B------:R-:W-:Y:S01]  /*7570*/  LOP3.LUT P5, RZ, R14, 0xff, RZ, 0xc0, !PT ;  /* 0x000000ff0eff7812 */ /* 0x000fe200078ac0ff */
[----:B------:R-:W-:Y:S01]  /*7580*/  VIADD R15, R15, UR6 ;  /* 0x000000060f0f7c36 */ /* 0x000fe20008000000 */
[----:B------:R-:W-:Y:S01]  /*7590*/  ULDC.64 UR8, c[0x0][0x750] ;  /* 0x0001d40000087ab9 */ /* 0x000fe20000000a00 */
[----:B------:R-:W-:Y:S01]  /*75a0*/  IMAD.U32 R10, RZ, RZ, UR6 ;  /* 0x00000006ff0a7e24 */ /* 0x000fe2000f8e00ff */
[----:B------:R-:W-:Y:S01]  /*75b0*/  UISETP.GE.U32.AND UP0, UPT, UR6, 0x5, UPT ;  /* 0x000000050600788c */ /* 0x000fe2000bf06070 */
[----:B------:R-:W-:Y:S01]  /*75c0*/  BSSY B1, `(.L_x_166) ;  /* 0x000006b000017945 */ /* 0x000fe20003800000 */
[----:B------:R-:W-:Y:S02]  /*75d0*/  ISETP.GT.U32.AND P1, PT, R15, 0x4, PT ;  /* 0x000000040f00780c */ /* 0x000fe40003f24070 */
[----:B------:R-:W-:Y:S02]  /*75e0*/  PRMT R14, RZ, 0x7610, R14 ;  /* 0x00007610ff0e7816 */ /* 0x000fe4000000000e */
[----:B------:R-:W-:-:S02]  /*75f0*/  ISETP.LT.U32.AND P1, PT, R10, 0x5, P1 ;  /* 0x000000050a00780c */ /* 0x000fc40000f21070 */
[----:B------:R-:W-:Y:S01]  /*7600*/  PLOP3.LUT P3, PT, PT, PT, UP0, 0x80, 0x0 ;  /* 0x000000000000781c */ /* 0x000fe20003f6f008 */
[----:B------:R-:W0:Y:S01]  /*7610*/  @P5 S2R R5, SR_CgaCtaId ;  /* 0x0000000000055919 */ /* 0x000e220000008800 */
[----:B------:R-:W-:Y:S02]  /*7620*/  @P5 MOV R0, 0x400 ;  /* 0x0000040000005802 */ /* 0x000fe40000000f00 */
[----:B------:R-:W-:Y:S02]  /*7630*/  PRMT R10, RZ, 0x7610, R10 ;  /* 0x00007610ff0a7816 */ /* 0x000fe4000000000a */
[----:B0-----:R-:W-:Y:S01]  /*7640*/  @P5 LEA R0, R5, R0, 0x18 ;  /* 0x0000000005005211 */ /* 0x001fe200078ec0ff */
[----:B------:R-:W-:-:S03]  /*7650*/  IMAD.WIDE.U32 R4, R15, -0x33333333, RZ ;  /* 0xcccccccd0f047825 */ /* 0x000fc600078e00ff */
[----:B------:R0:W-:Y:S01]  /*7660*/  @P5 SYNCS.ARRIVE.TRANS64.A1T0 RZ, [R0+URZ+0x88], RZ ;  /* 0x000088ff00ff59a7 */ /* 0x0001e2000810003f */
[----:B------:R-:W-:Y:S02]  /*7670*/  IADD3 R2, P5, R2, R8, RZ ;  /* 0x0000000802027210 */ /* 0x000fe40007fbe0ff */
[----:B------:R-:W-:Y:S01]  /*7680*/  SHF.R.U32.HI R4, RZ, 0x2, R5 ;  /* 0x00000002ff047819 */ /* 0x000fe20000011605 */
[----:B------:R-:W-:Y:S02]  /*7690*/  IMAD.MOV.U32 R5, RZ, RZ, -0x1 ;  /* 0xffffffffff057424 */ /* 0x000fe400078e00ff */
[----:B------:R-:W-:Y:S01]  /*76a0*/  IMAD.X R3, R3, 0x1, R12, P5 ;  /* 0x0000000103037824 */ /* 0x000fe200028e060c */
[----:B0-----:R-:W-:Y:S01]  /*76b0*/  SEL R0, RZ, 0x1, !P1 ;  /* 0x00000001ff007807 */ /* 0x001fe20004800000 */
[----:B------:R-:W-:Y:S01]  /*76c0*/  IMAD R15, R4, -0x5, R15 ;  /* 0xfffffffb040f7824 */ /* 0x000fe200078e020f */
[----:B------:R-:W-:Y:S02]  /*76d0*/  ISETP.GE.U32.AND P1, PT, R2, UR8, PT ;  /* 0x0000000802007c0c */ /* 0x000fe4000bf26070 */
[----:B------:R-:W-:Y:S01]  /*76e0*/  LOP3.LUT R7, R7, R0, RZ, 0x3c, !PT ;  /* 0x0000000007077212 */ /* 0x000fe200078e3cff */
[----:B------:R-:W-:Y:S01]  /*76f0*/  IMAD.MOV.U32 R0, RZ, RZ, -0x1 ;  /* 0xffffffffff007424 */ /* 0x000fe200078e00ff */
[----:B------:R-:W-:-:S02]  /*7700*/  ISETP.GE.U32.AND.EX P1, PT, R3, UR9, PT, P1 ;  /* 0x0000000903007c0c */ /* 0x000fc4000bf26110 */
[----:B------:R-:W-:Y:S01]  /*7710*/  @P3 LOP3.LUT R7, R7, 0x1, R4, 0x78, !PT ;  /* 0x0000000107073812 */ /* 0x000fe200078e7804 */
[----:B------:R-:W-:-:S10]  /*7720*/  IMAD.MOV.U32 R4, RZ, RZ, -0x1 ;  /* 0xffffffffff047424 */ /* 0x000fd400078e00ff */
[----:B------:R-:W-:Y:S05]  /*7730*/  @P1 BRA `(.L_x_167) ;  /* 0x00000004004c1947 */ /* 0x000fea0003800000 */
[----:B------:R-:W0:Y:S01]  /*7740*/  S2R R17, SR_CTAID.X ;  /* 0x0000000000117919 */ /* 0x000e220000002500 */
[----:B------:R-:W-:Y:S01]  /*7750*/  ULDC.64 UR8, c[0x0][0x728] ;  /* 0x0001ca0000087ab9 */ /* 0x000fe20000000a00 */
[----:B------:R-:W1:Y:S01]  /*7760*/  LDC R18, c[0x0][0x144] ;  /* 0x00005100ff127b82 */ /* 0x000e620000000800 */
[----:B------:R-:W-:Y:S01]  /*7770*/  ISETP.NE.U32.AND P1, PT, RZ, UR8, PT ;  /* 0x00000008ff007c0c */ /* 0x000fe2000bf25070 */
[----:B------:R-:W2:Y:S01]  /*7780*/  S2R R0, SR_CTAID.Y ;  /* 0x0000000000007919 */ /* 0x000ea20000002600 */
[----:B------:R-:W-:Y:S01]  /*7790*/  ULDC UR10, c[0x0][0x150] ;  /* 0x00005400000a7ab9 */ /* 0x000fe20000000800 */
[----:B------:R-:W-:Y:S01]  /*77a0*/  ULDC UR11, c[0x0][0x730] ;  /* 0x0001cc00000b7ab9 */ /* 0x000fe20000000800 */
[----:B------:R-:W-:Y:S01]  /*77b0*/  ISETP.NE.AND.EX P1, PT, RZ, UR9, PT, P1 ;  /* 0x00000009ff007c0c */ /* 0x000fe2000bf25310 */
[----:B------:R-:W-:Y:S01]  /*77c0*/  IMAD.MOV.U32 R4, RZ, RZ, R2 ;  /* 0x000000ffff047224 */ /* 0x000fe200078e0002 */
[----:B0-----:R-:W-:-:S05]  /*77d0*/  I2FP.F32.U32 R5, R17 ;  /* 0x0000001100057245 */ /* 0x001fca0000201000 */
[----:B------:R-:W-:Y:S01]  /*77e0*/  FMUL R20, R5, UR10 ;  /* 0x0000000a05147c20 */ /* 0x000fe20008400000 */
[----:B------:R-:W-:-:S05]  /*77f0*/  IMAD.MOV.U32 R5, RZ, RZ, R3 ;  /* 0x000000ffff057224 */ /* 0x000fca00078e0003 */
[----:B--2---:R-:W-:Y:S05]  /*7800*/  @!P1 BRA `(.L_x_168) ;  /* 0x0000000000289947 */ /* 0x004fea0003800000 */
[----:B------:R-:W-:Y:S02]  /*7810*/  ULDC UR10, c[0x0][0x734] ;  /* 0x0001cd00000a7ab9 */ /* 0x000fe40000000800 */
[----:B------:R-:W-:-:S05]  /*7820*/  IADD3 R5, P1, R2, UR10, RZ ;  /* 0x0000000a02057c10 */ /* 0x000fca000ff3e0ff */
[----:B------:R-:W-:-:S04]  /*7830*/  IMAD.X R19, RZ, RZ, R3, P1 ;  /* 0x000000ffff137224 */ /* 0x000fc800008e0603 */
[----:B------:R-:W-:-:S04]  /*7840*/  IMAD.WIDE.U32 R10, R19, UR8, RZ ;  /* 0x00000008130a7c25 */ /* 0x000fc8000f8e00ff */
[----:B------:R-:W-:-:S04]  /*7850*/  IMAD.WIDE.U32 R10, P1, R5, UR9, R10 ;  /* 0x00000009050a7c25 */ /* 0x000fc8000f82000a */
[----:B------:R-:W-:-:S04]  /*7860*/  IMAD.WIDE.U32 R4, R5, UR8, RZ ;  /* 0x0000000805047c25 */ /* 0x000fc8000f8e00ff */
[----:B------:R-:W-:Y:S01]  /*7870*/  IMAD.MOV.U32 R4, RZ, RZ, R11 ;  /* 0x000000ffff047224 */ /* 0x000fe200078e000b */
[----:B------:R-:W-:Y:S01]  /*7880*/  IADD3 RZ, P3, R5, R10, RZ ;  /* 0x0000000a05ff7210 */ /* 0x000fe20007f7e0ff */
[----:B------:R-:W-:-:S04]  /*7890*/  IMAD.X R5, RZ, RZ, RZ, P1 ;  /* 0x000000ffff057224 */ /* 0x000fc800008e06ff */
[----:B------:R-:W-:-:S08]  /*78a0*/  IMAD.WIDE.U32.X R4, R19, UR9, R4, P3 ;  /* 0x0000000913047c25 */ /* 0x000fd000098e0404 */
.L_x_168:
[--C-:B------:R-:W-:Y:S01]  /*78b0*/  SHF.R.U64 R16, R4, UR11, R5.reuse ;  /* 0x0000000b04107c19 */ /* 0x100fe20008001205 */
[----:B------:R-:W0:Y:S01]  /*78c0*/  F2I.U32.TRUNC.NTZ R20, R20 ;  /* 0x0000001400147305 */ /* 0x000e22000020f000 */
[----:B------:R-:W-:Y:S01]  /*78d0*/  SHF.R.U32.HI R4, RZ, UR11, R5 ;  /* 0x0000000bff047c19 */ /* 0x000fe20008011605 */
[----:B------:R-:W-:Y:S01]  /*78e0*/  ULDC.64 UR8, c[0x0][0x720] ;  /* 0x0001c80000087ab9 */ /* 0x000fe20000000a00 */
[----:B------:R-:W-:Y:S01]  /*78f0*/  IADD3 R11, P1, RZ, -R16, RZ ;  /* 0x80000010ff0b7210 */ /* 0x000fe20007f3e0ff */
[----:B------:R-:W-:Y:S01]  /*7900*/  ULDC.64 UR10, c[0x0][0x740] ;  /* 0x0001d000000a7ab9 */ /* 0x000fe20000000a00 */
[----:B------:R-:W2:Y:S03]  /*7910*/  LDC R21, c[0x0][0x148] ;  /* 0x00005200ff157b82 */ /* 0x000ea60000000800 */
[----:B------:R-:W-:Y:S01]  /*7920*/  IMAD.X R4, RZ, RZ, ~R4, P1 ;  /* 0x000000ffff047224 */ /* 0x000fe200008e0e04 */
[----:B------:R-:W-:-:S03]  /*7930*/  ISETP.NE.U32.AND P1, PT, RZ, UR10, PT ;  /* 0x0000000aff007c0c */ /* 0x000fc6000bf25070 */
[----:B------:R-:W-:Y:S01]  /*7940*/  IMAD R10, R4, UR8, RZ ;  /* 0x00000008040a7c24 */ /* 0x000fe2000f8e02ff */
[----:B------:R-:W-:Y:S01]  /*7950*/  ISETP.NE.AND.EX P1, PT, RZ, UR11, PT, P1 ;  /* 0x0000000bff007c0c */ /* 0x000fe2000bf25310 */
[----:B------:R-:W-:Y:S01]  /*7960*/  IMAD.WIDE.U32 R4, R11, UR8, R2 ;  /* 0x000000080b047c25 */ /* 0x000fe2000f8e0002 */
[----:B------:R-:W-:-:S03]  /*7970*/  ULDC UR8, c[0x0][0x718] ;  /* 0x0001c60000087ab9 */ /* 0x000fc60000000800 */
[----:B------:R-:W-:Y:S01]  /*7980*/  IMAD R11, R11, UR9, R10 ;  /* 0x000000090b0b7c24 */ /* 0x000fe2000f8e020a */
[----:B------:R-:W-:Y:S01]  /*7990*/  ULDC UR9, c[0x0][0x154] ;  /* 0x0000550000097ab9 */ /* 0x000fe20000000800 */
[----:B0-----:R-:W-:Y:S02]  /*79a0*/  IMAD.MOV R10, RZ, RZ, -R20 ;  /* 0x000000ffff0a7224 */ /* 0x001fe400078e0a14 */
[----:B------:R-:W-:Y:S02]  /*79b0*/  IMAD.IADD R5, R5, 0x1, R11 ;  /* 0x0000000105057824 */ /* 0x000fe400078e020b */
[----:B-1----:R-:W-:Y:S01]  /*79c0*/  IMAD R17, R18, R10, R17 ;  /* 0x0000000a12117224 */ /* 0x002fe200078e0211 */
[----:B------:R-:W-:Y:S02]  /*79d0*/  I2FP.F32.U32 R10, R0 ;  /* 0x00000000000a7245 */ /* 0x000fe40000201000 */
[--C-:B------:R-:W-:Y:S02]  /*79e0*/  SHF.R.U64 R18, R4, UR8, R5.reuse ;  /* 0x0000000804127c19 */ /* 0x100fe40008001205 */
[----:B------:R-:W-:Y:S01]  /*79f0*/  SHF.R.U32.HI R5, RZ, UR8, R5 ;  /* 0x00000008ff057c19 */ /* 0x000fe20008011605 */
[----:B------:R-:W-:Y:S01]  /*7a00*/  FMUL R10, R10, UR9 ;  /* 0x000000090a0a7c20 */ /* 0x000fe20008400000 */
[----:B------:R-:W-:-:S02]  /*7a10*/  ULDC UR8, c[0x0][0x708] ;  /* 0x0001c20000087ab9 */ /* 0x000fc40000000800 */
[--C-:B------:R-:W-:Y:S01]  /*7a20*/  SHF.R.U64 R20, R18, UR8, R5.reuse ;  /* 0x0000000812147c19 */ /* 0x100fe20008001205 */
[----:B------:R0:W1:Y:S01]  /*7a30*/  F2I.U32.TRUNC.NTZ R22, R10 ;  /* 0x0000000a00167305 */ /* 0x000062000020f000 */
[----:B------:R-:W-:Y:S01]  /*7a40*/  SHF.R.U32.HI R5, RZ, UR8, R5 ;  /* 0x00000008ff057c19 */ /* 0x000fe20008011605 */
[----:B------:R-:W-:-:S03]  /*7a50*/  ULDC UR8, c[0x0][0x758] ;  /* 0x0001d60000087ab9 */ /* 0x000fc60000000800 */
[--C-:B------:R-:W-:Y:S02]  /*7a60*/  SHF.R.U64 R19, R20, UR8, R5.reuse ;  /* 0x0000000814137c19 */ /* 0x100fe40008001205 */
[----:B------:R-:W-:-:S03]  /*7a70*/  SHF.R.U32.HI R23, RZ, UR8, R5 ;  /* 0x00000008ff177c19 */ /* 0x000fc60008011605 */
[----:B------:R-:W-:Y:S02]  /*7a80*/  IMAD.MOV.U32 R4, RZ, RZ, R19 ;  /* 0x000000ffff047224 */ /* 0x000fe400078e0013 */
[----:B------:R-:W-:Y:S01]  /*7a90*/  IMAD.MOV.U32 R5, RZ, RZ, R23 ;  /* 0x000000ffff057224 */ /* 0x000fe200078e0017 */
[----:B0-----:R-:W-:Y:S06]  /*7aa0*/  @!P1 BRA `(.L_x_169) ;  /* 0x0000000000289947 */ /* 0x001fec0003800000 */
        /* <DEDUP_REMOVED lines=10> */
.L_x_169:
[----:B------:R-:W-:Y:S01]  /*7b50*/  ULDC UR8, c[0x0][0x748] ;  /* 0x0001d20000087ab9 */ /* 0x000fe20000000800 */
[----:B-1----:R-:W-:Y:S01]  /*7b60*/  IMAD.MOV R22, RZ, RZ, -R22 ;  /* 0x000000ffff167224 */ /* 0x002fe200078e0a16 */
[----:B------:R-:W-:Y:S01]  /*7b70*/  SHF.R.U64 R5, R4, UR8, R5 ;  /* 0x0000000804057c19 */ /* 0x000fe20008001205 */
[----:B------:R-:W-:Y:S01]  /*7b80*/  ULDC UR8, c[0x0][0x738] ;  /* 0x0001ce0000087ab9 */ /* 0x000fe20000000800 */
[----:B------:R-:W-:Y:S01]  /*7b90*/  LOP3.LUT R4, R20, UR7, RZ, 0xc0, !PT ;  /* 0x0000000714047c12 */ /* 0x000fe2000f8ec0ff */
[----:B--2---:R-:W-:Y:S01]  /*7ba0*/  @P4 IMAD R17, R21, R22, R0 ;  /* 0x0000001615114224 */ /* 0x004fe200078e0200 */
[----:B------:R-:W-:Y:S01]  /*7bb0*/  LOP3.LUT R18, R18, UR4, RZ, 0xc0, !PT ;  /* 0x0000000412127c12 */ /* 0x000fe2000f8ec0ff */
[----:B------:R-:W-:Y:S01]  /*7bc0*/  IMAD.MOV R0, RZ, RZ, -R5 ;  /* 0x000000ffff007224 */ /* 0x000fe200078e0a05 */
[----:B------:R-:W-:Y:S01]  /*7bd0*/  ULDC UR9, c[0x0][0x710] ;  /* 0x0001c40000097ab9 */ /* 0x000fe20000000800 */
[----:B------:R-:W-:Y:S02]  /*7be0*/  IMAD R4, R5, UR5, R4 ;  /* 0x0000000505047c24 */ /* 0x000fe4000f8e0204 */
[----:B------:R-:W-:Y:S01]  /*7bf0*/  IMAD R19, R0, UR8, R19 ;  /* 0x0000000800137c24 */ /* 0x000fe2000f8e0213 */
[----:B------:R-:W-:Y:S01]  /*7c00*/  ULDC UR8, c[0x0][0x700] ;  /* 0x0001c00000087ab9 */ /* 0x000fe20000000800 */
[----:B------:R-:W-:-:S02]  /*7c10*/  IMAD R17, R4, UR9, R17 ;  /* 0x0000000904117c24 */ /* 0x000fc4000f8e0211 */
[----:B------:R-:W-:Y:S02]  /*7c20*/  IMAD R0, R19, UR8, R18 ;  /* 0x0000000813007c24 */ /* 0x000fe4000f8e0212 */
[----:B------:R-:W-:-:S03]  /*7c30*/  IMAD.MOV.U32 R10, RZ, RZ, 0x1 ;  /* 0x00000001ff0a7424 */ /* 0x000fc600078e00ff */
[----:B------:R-:W-:Y:S02]  /*7c40*/  SEL R4, R0, R17, !P4 ;  /* 0x0000001100047207 */ /* 0x000fe40006000000 */
[----:B------:R-:W-:Y:S01]  /*7c50*/  SEL R5, R17, R0, !P4 ;  /* 0x0000000011057207 */ /* 0x000fe20006000000 */
[----:B------:R-:W-:-:S07]  /*7c60*/  IMAD.MOV.U32 R0, RZ, RZ, R16 ;  /* 0x000000ffff007224 */ /* 0x000fce00078e0010 */
.L_x_167:
[----:B------:R-:W-:Y:S05]  /*7c70*/  BSYNC B1 ;  /* 0x0000000000017941 */ /* 0x000fea0003800000 */
.L_x_166:
[----:B------:R-:W-:-:S13]  /*7c80*/  LOP3.LUT P1, RZ, R10, 0xff, RZ, 0xc0, !PT ;  /* 0x000000ff0aff7812 */ /* 0x000fda000782c0ff */
[----:B------:R-:W-:Y:S05]  /*7c90*/  @P1 BRA `(.L_x_170) ;  /* 0xfffffff000f01947 */ /* 0x000fea000383ffff */
[----:B------:R-:W-:Y:S05]  /*7ca0*/  BSYNC B0 ;  /* 0x0000000000007941 */ /* 0x000fea0003800000 */
.L_x_158:
[----:B------:R-:W-:-:S03]  /*7cb0*/  UMOV UR8, 0xffffffff ;  /* 0xffffffff00087882 */ /* 0x000fc60000000000 */
[----:B------:R-:W-:Y:S05]  /*7cc0*/  BRA.DIV UR8, `(.L_x_171) ;  /* 0x0000000608587947 */ /* 0x000fea000b800000 */
[----:B------:R-:W-:-:S13]  /*7cd0*/  ELECT P0, URZ, PT ;  /* 0x00000000003f782f */ /* 0x000fda0003800000 */
.L_x_188:
[----:B------:R-:W-:Y:S04]  /*7ce0*/  BSSY B0, `(.L_x_172) ;  /* 0x0000034000007945 */ /* 0x000fe80003800000 */
[----:B------:R-:W-:Y:S05]  /*7cf0*/  @!P0 BRA `(.L_x_173) ;  /* 0x0000000000c88947 */ /* 0x000fea0003800000 */
[----:B------:R-:W-:-:S04]  /*7d00*/  LOP3.LUT R6, R6, 0x2, RZ, 0xfc, !PT ;  /* 0x0000000206067812 */ /* 0x000fc800078efcff */
[----:B------:R-:W-:-:S13]  /*7d10*/  ISETP.NE.AND P0, PT, R6, 0x3, PT ;  /* 0x000000030600780c */ /* 0x000fda0003f05270 */
[----:B------:R-:W-:Y:S05]  /*7d20*/  @!P0 BRA `(.L_x_174) ;  /* 0x0000000000048947 */ /* 0x000fea0003800000 */
[----:B------:R-:W-:Y:S01]  /*7d30*/  BPT.TRAP 0x1 ;  /* 0x000000040000795c */ /* 0x000fe20000300000 */
.L_x_174:
[----:B------:R-:W0:Y:S01]  /*7d40*/  S2R R3, SR_CgaCtaId ;  /* 0x0000000000037919 */ /* 0x000e220000008800 */
[----:B------:R-:W-:-:S04]  /*7d50*/  MOV R0, 0x400 ;  /* 0x0000040000007802 */ /* 0x000fc80000000f00 */
[----:B0-----:R-:W-:Y:S02]  /*7d60*/  LEA R0, R3, R0, 0x18 ;  /* 0x0000000003007211 */ /* 0x001fe400078ec0ff */
[----:B------:R-:W-:-:S03]  /*7d70*/  SHF.L.U32 R3, R7, 0x1f, RZ ;  /* 0x0000001f07037819 */ /* 0x000fc600000006ff */
[----:B------:R-:W-:-:S04]  /*7d80*/  VIADD R0, R0, 0x28 ;  /* 0x0000002800007836 */ /* 0x000fc80000000000 */
[C---:B------:R-:W-:Y:S02]  /*7d90*/  IMAD R6, R15.reuse, 0x8, R0 ;  /* 0x000000080f067824 */ /* 0x040fe400078e0200 */
[----:B------:R-:W-:Y:S02]  /*7da0*/  VIADD R15, R15, 0x1 ;  /* 0x000000010f0f7836 */ /* 0x000fe40000000000 */
[----:B------:R-:W0:Y:S03]  /*7db0*/  SYNCS.PHASECHK.TRANS64.TRYWAIT P0, [R6+URZ], R3 ;  /* 0x00000003060075a7 */ /* 0x000e26000800017f */
[----:B------:R-:W-:-:S04]  /*7dc0*/  ISETP.NE.AND P1, PT, R15, 0x5, PT ;  /* 0x000000050f00780c */ /* 0x000fc80003f25270 */
[----:B------:R-:W-:Y:S02]  /*7dd0*/  SEL R2, RZ, 0x1, P1 ;  /* 0x00000001ff027807 */ /* 0x000fe40000800000 */
[----:B------:R-:W-:Y:S02]  /*7de0*/  SEL R15, R15, RZ, P1 ;  /* 0x000000ff0f0f7207 */ /* 0x000fe40000800000 */
[----:B------:R-:W-:-:S03]  /*7df0*/  LOP3.LUT R8, R7, R2, RZ, 0x3c, !PT ;  /* 0x0000000207087212 */ /* 0x000fc600078e3cff */
[----:B------:R-:W-:Y:S01]  /*7e00*/  IMAD R7, R15, 0x8, R0 ;  /* 0x000000080f077824 */ /* 0x000fe200078e0200 */
[----:B------:R-:W-:Y:S01]  /*7e10*/  SHF.L.U32 R4, R8, 0x1f, RZ ;  /* 0x0000001f08047819 */ /* 0x000fe200000006ff */
[----:B0-----:R-:W-:Y:S06]  /*7e20*/  @!P0 BRA `(.L_x_175) ;  /* 0x0000000400248947 */ /* 0x001fec0003800000 */
.L_x_189:
[----:B------:R-:W1:Y:S01]  /*7e30*/  SYNCS.PHASECHK.TRANS64.TRYWAIT P0, [R7+URZ], R4 ;  /* 0x00000004070075a7 */ /* 0x000e62000800017f */
[----:B------:R-:W-:-:S05]  /*7e40*/  VIADD R2, R15, 0x1 ;  /* 0x000000010f027836 */ /* 0x000fca0000000000 */
[----:B------:R-:W-:-:S04]  /*7e50*/  ISETP.NE.AND P1, PT, R2, 0x5, PT ;  /* 0x000000050200780c */ /* 0x000fc80003f25270 */
[----:B0-----:R-:W-:Y:S02]  /*7e60*/  SEL R3, RZ, 0x1, P1 ;  /* 0x00000001ff037807 */ /* 0x001fe40000800000 */
[----:B------:R-:W-:Y:S02]  /*7e70*/  SEL R9, R2, RZ, P1 ;  /* 0x000000ff02097207 */ /* 0x000fe40000800000 */
[----:B------:R-:W-:-:S03]  /*7e80*/  LOP3.LUT R8, R8, R3, RZ, 0x3c, !PT ;  /* 0x0000000308087212 */ /* 0x000fc600078e3cff */
[----:B------:R-:W-:Y:S01]  /*7e90*/  IMAD R10, R9, 0x8, R0 ;  /* 0x00000008090a7824 */ /* 0x000fe200078e0200 */
[----:B------:R-:W-:Y:S01]  /*7ea0*/  SHF.L.U32 R5, R8, 0x1f, RZ ;  /* 0x0000001f08057819 */ /* 0x000fe200000006ff */
[----:B-1----:R-:W-:Y:S06]  /*7eb0*/  @!P0 BRA `(.L_x_176) ;  /* 0x0000000400148947 */ /* 0x002fec0003800000 */
.L_x_190:
[----:B------:R-:W1:Y:S01]  /*7ec0*/  SYNCS.PHASECHK.TRANS64.TRYWAIT P0, [R10+URZ], R5 ;  /* 0x000000050a0075a7 */ /* 0x000e62000800017f */
[----:B------:R-:W-:-:S05]  /*7ed0*/  VIADD R2, R9, 0x1 ;  /* 0x0000000109027836 */ /* 0x000fca0000000000 */
[----:B------:R-:W-:-:S04]  /*7ee0*/  ISETP.NE.AND P1, PT, R2, 0x5, PT ;  /* 0x000000050200780c */ /* 0x000fc80003f25270 */
[----:B------:R-:W-:Y:S02]  /*7ef0*/  SEL R3, RZ, 0x1, P1 ;  /* 0x00000001ff037807 */ /* 0x000fe40000800000 */
[----:B0-----:R-:W-:Y:S02]  /*7f00*/  SEL R7, R2, RZ, P1 ;  /* 0x000000ff02077207 */ /* 0x001fe40000800000 */
[----:B------:R-:W-:-:S03]  /*7f10*/  LOP3.LUT R9, R8, R3, RZ, 0x3c, !PT ;  /* 0x0000000308097212 */ /* 0x000fc600078e3cff */
[----:B------:R-:W-:Y:S01]  /*7f20*/  IMAD R11, R7, 0x8, R0 ;  /* 0x00000008070b7824 */ /* 0x000fe200078e0200 */
[----:B------:R-:W-:Y:S01]  /*7f30*/  SHF.L.U32 R6, R9, 0x1f, RZ ;  /* 0x0000001f09067819 */ /* 0x000fe200000006ff */
[----:B-1----:R-:W-:Y:S06]  /*7f40*/  @!P0 BRA `(.L_x_177) ;  /* 0x0000000400048947 */ /* 0x002fec0003800000 */
.L_x_191:
[----:B------:R-:W1:Y:S01]  /*7f50*/  SYNCS.PHASECHK.TRANS64.TRYWAIT P0, [R11+URZ], R6 ;  /* 0x000000060b0075a7 */ /* 0x000e62000800017f */
[----:B------:R-:W-:-:S05]  /*7f60*/  VIADD R2, R7, 0x1 ;  /* 0x0000000107027836 */ /* 0x000fca0000000000 */
[----:B------:R-:W-:-:S04]  /*7f70*/  ISETP.NE.AND P1, PT, R2, 0x5, PT ;  /* 0x000000050200780c */ /* 0x000fc80003f25270 */
[----:B------:R-:W-:Y:S02]  /*7f80*/  SEL R4, RZ, 0x1, P1 ;  /* 0x00000001ff047807 */ /* 0x000fe40000800000 */
[----:B------:R-:W-:Y:S02]  /*7f90*/  SEL R3, R2, RZ, P1 ;  /* 0x000000ff02037207 */ /* 0x000fe40000800000 */
[----:B------:R-:W-:Y:S01]  /*7fa0*/  LOP3.LUT R4, R9, R4, RZ, 0x3c, !PT ;  /* 0x0000000409047212 */ /* 0x000fe200078e3cff */
[----:B-1----:R-:W-:Y:S06]  /*7fb0*/  @!P0 BRA `(.L_x_178) ;  /* 0x0000000000fc8947 */ /* 0x002fec0003800000 */
.L_x_192:
[----:B------:R-:W-:Y:S01]  /*7fc0*/  IMAD R3, R3, 0x8, R0 ;  /* 0x0000000803037824 */ /* 0x000fe200078e0200 */
[----:B------:R-:W-:-:S07]  /*7fd0*/  SHF.L.U32 R0, R4, 0x1f, RZ ;  /* 0x0000001f04007819 */ /* 0x000fce00000006ff */
.L_x_179:
[----:B--2---:R2:W3:Y:S02]  /*7fe0*/  SYNCS.PHASECHK.TRANS64.TRYWAIT P0, [R3+URZ], R0 ;  /* 0x00000000030075a7 */ /* 0x0044e4000800017f */
[----:B---3--:R-:W-:Y:S05]  /*7ff0*/  @!P0 NANOSLEEP.SYNCS 0x989680 ;  /* 0x009896800000895d */ /* 0x008fea0003900000 */
[----:B------:R-:W3:Y:S02]  /*8000*/  @!P0 SYNCS.PHASECHK.TRANS64 P0, [R3+URZ], R0 ;  /* 0x00000000030085a7 */ /* 0x000ee4000800007f */
[----:B---3--:R-:W-:Y:S05]  /*8010*/  @!P0 BRA `(.L_x_179) ;  /* 0xfffffffc00f08947 */ /* 0x008fea000383ffff */
.L_x_173:
[----:B------:R-:W-:Y:S05]  /*8020*/  BSYNC B0 ;  /* 0x0000000000007941 */ /* 0x000fea0003800000 */
.L_x_172:
[----:B------:R-:W-:Y:S05]  /*8030*/  EXIT ;  /* 0x000000000000794d */ /* 0x000fea0003800000 */
.L_x_15:
[----:B0-----:R-:W-:-:S04]  /*8040*/  IMAD.U32 R25, RZ, RZ, UR16 ;  /* 0x00000010ff197e24 */ /* 0x001fc8000f8e00ff */
[----:B------:R0:W1:Y:S03]  /*8050*/  SYNCS.PHASECHK.TRANS64.TRYWAIT P0, [R25+URZ+-0x8], R24 ;  /* 0xfffff818190075a7 */ /* 0x000066000800017f */
[----:B-1----:R-:W-:Y:S05]  /*8060*/  @!P0 NANOSLEEP.SYNCS 0x989680 ;  /* 0x009896800000895d */ /* 0x002fea0003900000 */
[----:B------:R-:W1:Y:S02]  /*8070*/  @!P0 SYNCS.PHASECHK.TRANS64 P0, [R25+URZ+-0x8], R24 ;  /* 0xfffff818190085a7 */ /* 0x000e64000800007f */
[----:B-1----:R-:W-:Y:S05]  /*8080*/  @!P0 BRA `(.L_x_15) ;  /* 0xfffffffc00ec8947 */ /* 0x002fea000383ffff */
[----:B------:R-:W-:Y:S05]  /*8090*/  BRA `(.L_x_180) ;  /* 0xffffff9400687947 */ /* 0x000fea000383ffff */
.L_x_20:
[----:B-1----:R-:W-:-:S04]  /*80a0*/  IMAD.U32 R90, RZ, RZ, UR8 ;  /* 0x00000008ff5a7e24 */ /* 0x002fc8000f8e00ff */
[----:B------:R1:W2:Y:S03]  /*80b0*/  SYNCS.PHASECHK.TRANS64.TRYWAIT P0, [R90+URZ], R89 ;  /* 0x000000595a0075a7 */ /* 0x0002a6000800017f */
[----:B--2---:R-:W-:Y:S05]  /*80c0*/  @!P0 NANOSLEEP.SYNCS 0x989680 ;  /* 0x009896800000895d */ /* 0x004fea0003900000 */
[----:B------:R-:W2:Y:S02]  /*80d0*/  @!P0 SYNCS.PHASECHK.TRANS64 P0, [R90+URZ], R89 ;  /* 0x000000595a0085a7 */ /* 0x000ea4000800007f */
[----:B--2---:R-:W-:Y:S05]  /*80e0*/  @!P0 BRA `(.L_x_20) ;  /* 0xfffffffc00ec8947 */ /* 0x004fea000383ffff */
[----:B------:R-:W-:Y:S05]  /*80f0*/  BRA `(.L_x_19) ;  /* 0xffffff98001c7947 */ /* 0x000fea000383ffff */
.L_x_24:
[----:B0-----:R-:W-:-:S04]  /*8100*/  IMAD.U32 R89, RZ, RZ, UR16 ;  /* 0x00000010ff597e24 */ /* 0x001fc8000f8e00ff */
[----:B------:R0:W1:Y:S03]  /*8110*/  SYNCS.PHASECHK.TRANS64.TRYWAIT P0, [R89+URZ+0x8], R88 ;  /* 0x00000858590075a7 */ /* 0x000066000800017f */
[----:B-1----:R-:W-:Y:S05]  /*8120*/  @!P0 NANOSLEEP.SYNCS 0x989680 ;  /* 0x009896800000895d */ /* 0x002fea0003900000 */
[----:B------:R-:W1:Y:S02]  /*8130*/  @!P0 SYNCS.PHASECHK.TRANS64 P0, [R89+URZ+0x8], R88 ;  /* 0x00000858590085a7 */ /* 0x000e64000800007f */
[----:B-1----:R-:W-:Y:S05]  /*8140*/  @!P0 BRA `(.L_x_24) ;  /* 0xfffffffc00ec8947 */ /* 0x002fea000383ffff */
[----:B------:R-:W-:Y:S05]  /*8150*/  BRA `(.L_x_181) ;  /* 0xffffff9c001c7947 */ /* 0x000fea000383ffff */
.L_x_159:
[----:B------:R-:W-:Y:S01]  /*8160*/  BSSY B1, `(.L_x_182) ;  /* 0x0000006000017945 */ /* 0x000fe20003800000 */
[----:B------:R-:W-:-:S07]  /*8170*/  IMAD.MOV.U32 R10, RZ, RZ, -0x1 ;  /* 0xffffffffff0a7424 */ /* 0x000fce00078e00ff */
[----:B------:R-:W-:Y:S05]  /*8180*/  WARPSYNC.COLLECTIVE R10, `(.L_x_183) ;  /* 0x000000000a0c7348 */ /* 0x000fea0003c00000 */
[----:B------:R-:W-:Y:S02]  /*8190*/  ELECT P1, UR62, PT ;  /* 0x00000000003e782f */ /* 0x000fe40003820000 */
[----:B------:R-:W-:Y:S01]  /*81a0*/  MOV R10, UR62 ;  /* 0x0000003e000a7c02 */ /* 0x000fe20008000f00 */
[----:B------:R-:W-:Y:S10]  /*81b0*/  ENDCOLLECTIVE ;  /* 0x000000000000791b */ /* 0x000ff40003800000 */
.L_x_183:
[----:B------:R-:W-:Y:S05]  /*81c0*/  BSYNC B1 ;  /* 0x0000000000017941 */ /* 0x000fea0003800000 */
.L_x_182:
[----:B------:R-:W-:Y:S05]  /*81d0*/  BRA `(.L_x_184) ;  /* 0xffffffec00ac7947 */ /* 0x000fea000383ffff */
.L_x_162:
[----:B-1----:R1:W2:Y:S02]  /*81e0*/  SYNCS.PHASECHK.TRANS64.TRYWAIT P1, [R18+URZ+0x28], R11 ;  /* 0x0000280b120075a7 */ /* 0x0022a4000802017f */
[----:B--2---:R-:W-:Y:S05]  /*81f0*/  @!P1 NANOSLEEP.SYNCS 0x989680 ;  /* 0x009896800000995d */ /* 0x004fea0003900000 */
[----:B------:R-:W2:Y:S02]  /*8200*/  @!P1 SYNCS.PHASECHK.TRANS64 P1, [R18+URZ+0x28], R11 ;  /* 0x0000280b120095a7 */ /* 0x000ea4000802007f */
[----:B--2---:R-:W-:Y:S05]  /*8210*/  @!P1 BRA `(.L_x_162) ;  /* 0xfffffffc00f09947 */ /* 0x004fea000383ffff */
[----:B------:R-:W-:Y:S05]  /*8220*/  BRA `(.L_x_185) ;  /* 0xffffffec00e87947 */ /* 0x000fea000383ffff */
.L_x_171:
[----:B------:R-:W-:Y:S01]  /*8230*/  BSSY B0, `(.L_x_186) ;  /* 0x0000006000007945 */ /* 0x000fe20003800000 */
[----:B------:R-:W-:-:S07]  /*8240*/  IMAD.MOV.U32 R10, RZ, RZ, -0x1 ;  /* 0xffffffffff0a7424 */ /* 0x000fce00078e00ff */
[----:B------:R-:W-:Y:S05]  /*8250*/  WARPSYNC.COLLECTIVE R10, `(.L_x_187) ;  /* 0x000000000a0c7348 */ /* 0x000fea0003c00000 */
[----:B------:R-:W-:Y:S02]  /*8260*/  ELECT P1, UR62, PT ;  /* 0x00000000003e782f */ /* 0x000fe40003820000 */
[----:B------:R-:W-:Y:S01]  /*8270*/  MOV R10, UR62 ;  /* 0x0000003e000a7c02 */ /* 0x000fe20008000f00 */
[----:B------:R-:W-:Y:S10]  /*8280*/  ENDCOLLECTIVE ;  /* 0x000000000000791b */ /* 0x000ff40003800000 */
.L_x_187:
[----:B------:R-:W-:Y:S05]  /*8290*/  BSYNC B0 ;  /* 0x0000000000007941 */ /* 0x000fea0003800000 */
.L_x_186:
[----:B------:R-:W-:Y:S01]  /*82a0*/  PLOP3.LUT P0, PT, P1, PT, PT, 0x80, 0x0 ;  /* 0x000000000000781c */ /* 0x000fe20000f0f070 */
[----:B------:R-:W-:-:S12]  /*82b0*/  BRA `(.L_x_188) ;  /* 0xfffffff800887947 */ /* 0x000fd8000383ffff */
.L_x_175:
[----:B0-----:R0:W1:Y:S02]  /*82c0*/  SYNCS.PHASECHK.TRANS64.TRYWAIT P0, [R6+URZ], R3 ;  /* 0x00000003060075a7 */ /* 0x001064000800017f */
[----:B-1----:R-:W-:Y:S05]  /*82d0*/  @!P0 NANOSLEEP.SYNCS 0x989680 ;  /* 0x009896800000895d */ /* 0x002fea0003900000 */
[----:B------:R-:W1:Y:S02]  /*82e0*/  @!P0 SYNCS.PHASECHK.TRANS64 P0, [R6+URZ], R3 ;  /* 0x00000003060085a7 */ /* 0x000e64000800007f */
[----:B-1----:R-:W-:Y:S05]  /*82f0*/  @!P0 BRA `(.L_x_175) ;  /* 0xfffffffc00f08947 */ /* 0x002fea000383ffff */
[----:B------:R-:W-:Y:S05]  /*8300*/  BRA `(.L_x_189) ;  /* 0xfffffff800c87947 */ /* 0x000fea000383ffff */
.L_x_176:
[----:B0-----:R0:W1:Y:S02]  /*8310*/  SYNCS.PHASECHK.TRANS64.TRYWAIT P0, [R7+URZ], R4 ;  /* 0x00000004070075a7 */ /* 0x001064000800017f */
[----:B-1----:R-:W-:Y:S05]  /*8320*/  @!P0 NANOSLEEP.SYNCS 0x989680 ;  /* 0x009896800000895d */ /* 0x002fea0003900000 */
[----:B------:R-:W1:Y:S02]  /*8330*/  @!P0 SYNCS.PHASECHK.TRANS64 P0, [R7+URZ], R4 ;  /* 0x00000004070085a7 */ /* 0x000e64000800007f */
[----:B-1----:R-:W-:Y:S05]  /*8340*/  @!P0 BRA `(.L_x_176) ;  /* 0xfffffffc00f08947 */ /* 0x002fea000383ffff */
[----:B------:R-:W-:Y:S05]  /*8350*/  BRA `(.L_x_190) ;  /* 0xfffffff800d87947 */ /* 0x000fea000383ffff */
.L_x_177:
[----:B0-----:R0:W1:Y:S02]  /*8360*/  SYNCS.PHASECHK.TRANS64.TRYWAIT P0, [R10+URZ], R5 ;  /* 0x000000050a0075a7 */ /* 0x001064000800017f */
[----:B-1----:R-:W-:Y:S05]  /*8370*/  @!P0 NANOSLEEP.SYNCS 0x989680 ;  /* 0x009896800000895d */ /* 0x002fea0003900000 */
[----:B------:R-:W1:Y:S02]  /*8380*/  @!P0 SYNCS.PHASECHK.TRANS64 P0, [R10+URZ], R5 ;  /* 0x000000050a0085a7 */ /* 0x000e64000800007f */
[----:B-1----:R-:W-:Y:S05]  /*8390*/  @!P0 BRA `(.L_x_177) ;  /* 0xfffffffc00f08947 */ /* 0x002fea000383ffff */
[----:B------:R-:W-:Y:S05]  /*83a0*/  BRA `(.L_x_191) ;  /* 0xfffffff800e87947 */ /* 0x000fea000383ffff */
.L_x_178:
[----:B-1----:R1:W2:Y:S02]  /*83b0*/  SYNCS.PHASECHK.TRANS64.TRYWAIT P0, [R11+URZ], R6 ;  /* 0x000000060b0075a7 */ /* 0x0022a4000800017f */
[----:B--2---:R-:W-:Y:S05]  /*83c0*/  @!P0 NANOSLEEP.SYNCS 0x989680 ;  /* 0x009896800000895d */ /* 0x004fea0003900000 */
[----:B------:R-:W2:Y:S02]  /*83d0*/  @!P0 SYNCS.PHASECHK.TRANS64 P0, [R11+URZ], R6 ;  /* 0x000000060b0085a7 */ /* 0x000ea4000800007f */
[----:B--2---:R-:W-:Y:S05]  /*83e0*/  @!P0 BRA `(.L_x_178) ;  /* 0xfffffffc00f08947 */ /* 0x004fea000383ffff */
[----:B------:R-:W-:Y:S05]  /*83f0*/  BRA `(.L_x_192) ;  /* 0xfffffff800f07947 */ /* 0x000fea000383ffff */
.L_x_193:
[----:B------:R-:W-:-:S00]  /*8400*/  BRA `(.L_x_193) ;  /* 0xfffffffc00fc7947 */ /* 0x000fc0000383ffff */
[----:B------:R-:W-:-:S00]  /*8410*/  NOP ;  /* 0x0000000000007918 */ /* 0x000fc00000000000 */
        /* <DEDUP_REMOVED lines=14> */
.L_x_194:


//--------------------- .nv.shared._ZN7cutlass13device_kernelINS_4gemm6kernel13GemmUniversalIN4cute5tupleIJiiiiEEENS1_10collective13CollectiveMmaINS1_40MainloopSm90TmaGmmaWarpSpecializedSparseILi5ENS5_IJNS4_1CILi1EEESB_SB_EEENS1_32KernelTmaWarpSpecializedPingpongEEENS5_IJNSA_ILi64EEENSA_ILi128EEESG_EEENS_6half_tENS5_IJNS4_6LayoutINS5_IJiNS5_IJNSA_ILi2EEEiEEEiEEENS5_IJlNS5_IJSB_SK_EEElEEEEENSJ_INS5_IJNS5_IJNS5_IJNSA_ILi8EEESK_NSA_ILi4EEEEEEiEEENS5_IJNS5_IJNSA_ILi16EEESK_SR_EEEiEEEiEEENS5_IJNS5_IJNS5_IJSG_SU_NSA_ILi2048EEEEEENSA_ILi8192EEEEEENS5_IJNS5_IJSB_NSA_ILi1024EEENSA_ILi32EEEEEElEEElEEEEEEEESI_NS5_IJlSB_lEEENS4_8TiledMMAINS4_8MMA_AtomIJNS4_4SM904GMMA6SPARSE27GMMA_64x128x32_F32F16F16_SSILNS1D_5MajorE0ELS1G_0ELNS1D_7ScaleInE1ELS1H_1ELNS1D_9SparseSelE0EEEEEENSJ_ISC_NS5_IJNSA_ILi0EEES1L_S1L_EEEEENS5_IJNS4_10UnderscoreES1O_S1O_EEEEENS4_13SM90_TMA_LOADENS4_14ComposedLayoutINS4_7SwizzleILi3ELi4ELi3EEENS4_25smem_sparse_ptr_flag_bitsILi2ELi16EEENSJ_INS5_IJNS5_IJSB_SQ_EEENS5_IJSK_SF_EEEEEENS5_IJNS5_IJS1L_SG_EEESN_EEEEEEEvNS4_8identityES1R_NS1S_IS1U_NS4_18smem_ptr_flag_bitsILi16EEENSJ_INS5_IJSQ_SF_EEENS5_IJSF_SB_EEEEEEEvS24_EENS_8epilogue10collective6detail29Sm90TmaWarpSpecializedAdapterINS2D_15DefaultEpilogueIfNS5_IJSB_llEEES2H_NS2C_6thread17LinearCombinationIfLi1EffLNS2I_9ScaleType4KindE0ELNS_15FloatRoundStyleE2EfEENS1_15EpilogueDefaultEEEEEvvEEEEvNT_6ParamsE --------------------------
	.section	.nv.shared._ZN7cutlass13device_kernelINS_4gemm6kernel13GemmUniversalIN4cute5tupleIJiiiiEEENS1_10collective13CollectiveMmaINS1_40MainloopSm90TmaGmmaWarpSpecializedSparseILi5ENS5_IJNS4_1CILi1EEESB_SB_EEENS1_32KernelTmaWarpSpecializedPingpongEEENS5_IJNSA_ILi64EEENSA_ILi128EEESG_EEENS_6half_tENS5_IJNS4_6LayoutINS5_IJiNS5_IJNSA_ILi2EEEiEEEiEEENS5_IJlNS5_IJSB_SK_EEElEEEEENSJ_INS5_IJNS5_IJNS5_IJNSA_ILi8EEESK_NSA_ILi4EEEEEEiEEENS5_IJNS5_IJNSA_ILi16EEESK_SR_EEEiEEEiEEENS5_IJNS5_IJNS5_IJSG_SU_NSA_ILi2048EEEEEENSA_ILi8192EEEEEENS5_IJNS5_IJSB_NSA_ILi1024EEENSA_ILi32EEEEEElEEElEEEEEEEESI_NS5_IJlSB_lEEENS4_8TiledMMAINS4_8MMA_AtomIJNS4_4SM904GMMA6SPARSE27GMMA_64x128x32_F32F16F16_SSILNS1D_5MajorE0ELS1G_0ELNS1D_7ScaleInE1ELS1H_1ELNS1D_9SparseSelE0EEEEEENSJ_ISC_NS5_IJNSA_ILi0EEES1L_S1L_EEEEENS5_IJNS4_10UnderscoreES1O_S1O_EEEEENS4_13SM90_TMA_LOADENS4_14ComposedLayoutINS4_7SwizzleILi3ELi4ELi3EEENS4_25smem_sparse_ptr_flag_bitsILi2ELi16EEENSJ_INS5_IJNS5_IJSB_SQ_EEENS5_IJSK_SF_EEEEEENS5_IJNS5_IJS1L_SG_EEESN_EEEEEEEvNS4_8identityES1R_NS1S_IS1U_NS4_18smem_ptr_flag_bitsILi16EEENSJ_INS5_IJSQ_SF_EEENS5_IJSF_SB_EEEEEEEvS24_EENS_8epilogue10collective6detail29Sm90TmaWarpSpecializedAdapterINS2D_15DefaultEpilogueIfNS5_IJSB_llEEES2H_NS2C_6thread17LinearCombinationIfLi1EffLNS2I_9ScaleType4KindE0ELNS_15FloatRoundStyleE2EfEENS1_15EpilogueDefaultEEEEEvvEEEEvNT_6ParamsE,"aw",@nobits
	.sectionflags	@""
	.align	16
	.zero		1024


//--------------------- .nv.shared.reserved.0     --------------------------
	.section	.nv.shared.reserved.0,"aw",@nobits
	.weak		__nv_reservedSMEM_offset_0_alias
	.size		__nv_reservedSMEM_offset_0_alias, 0, 0
	.other		__nv_reservedSMEM_offset_0_alias,@"STO_CUDA_RESERVED_SHARED STV_DEFAULT"
__nv_reservedSMEM_offset_0_alias:
	.zero		0


//--------------------- .nv.global                --------------------------
	.section	.nv.global,"aw",@nobits
.nv.global:
	.type		_ZN39_INTERNAL_97c7cae4_4_k_cu_865f60ef_28034cute1_E,@object
	.size		_ZN39_INTERNAL_97c7cae4_4_k_cu_865f60ef_28034cute1_E,(_ZN39_INTERNAL_97c7cae4_4_k_cu_865f60ef_28034cuda3std3__45__cpo6cbeginE - _ZN39_INTERNAL_97c7cae4_4_k_cu_865f60ef_28034cute1_E)
_ZN39_INTERNAL_97c7cae4_4_k_cu_865f60ef_28034cute1_E:
	.zero		1
	.type		_ZN39_INTERNAL_97c7cae4_4_k_cu_865f60ef_28034cuda3std3__45__cpo6cbeginE,@object
	.size		_ZN39_INTERNAL_97c7cae4_4_k_cu_865f60ef_28034cuda3std3__45__cpo6cbeginE,(_ZN39_INTERNAL_97c7cae4_4_k_cu_865f60ef_28034cuda3std3__48in_placeE - _ZN39_INTERNAL_97c7cae4_4_k_cu_865f60ef_28034cuda3std3__45__cpo6cbeginE)
_ZN39_INTERNAL_97c7cae4_4_k_cu_865f60ef_28034cuda3std3__45__cpo6cbeginE:
	.zero		1
	.type		_ZN39_INTERNAL_97c7cae4_4_k_cu_865f60ef_28034cuda3std3__48in_placeE,@object
	.size		_ZN39_INTERNAL_97c7cae4_4_k_cu_865f60ef_28034cuda3std3__48in_placeE,(_ZN39_INTERNAL_97c7cae4_4_k_cu_865f60ef_28034cuda3std6ranges3__45__cpo9iter_moveE - _ZN39_INTERNAL_97c7cae4_4_k_cu_865f60ef_28034cuda3std3__48in_placeE)
_ZN39_INTERNAL_97c7cae4_4_k_cu_865f60ef_28034cuda3std3__48in_placeE:
	.zero		1
	.type		_ZN39_INTERNAL_97c7cae4_4_k_cu_865f60ef_28034cuda3std6ranges3__45__cpo9iter_moveE,@object
	.size		_ZN39_INTERNAL_97c7cae4_4_k_cu_865f60ef_28034cuda3std6ranges3__45__cpo9iter_moveE,(_ZN39_INTERNAL_97c7cae4_4_k_cu_865f60ef_28034cuda3std3__45__cpo5beginE - _ZN39_INTERNAL_97c7cae4_4_k_cu_865f60ef_28034cuda3std6ranges3__45__cpo9iter_moveE)
_ZN39_INTERNAL_97c7cae4_4_k_cu_865f60ef_28034cuda3std6ranges3__45__cpo9iter_moveE:
	.zero		1
	.type		_ZN39_INTERNAL_97c7cae4_4_k_cu_865f60ef_28034cuda3std3__45__cpo5beginE,@object
	.size		_ZN39_INTERNAL_97c7cae4_4_k_cu_865f60ef_28034cuda3std3__45__cpo5beginE,(_ZN39_INTERNAL_97c7cae4_4_k_cu_865f60ef_28034cuda3std3__441_GLOBAL__N__97c7cae4_4_k_cu_865f60ef_28036ignoreE - _ZN39_INTERNAL_97c7cae4_4_k_cu_865f60ef_28034cuda3std3__45__cpo5beginE)
_ZN39_INTERNAL_97c7cae4_4_k_cu_865f60ef_28034cuda3std3__45__cpo5beginE:
	.zero		1
	.type		_ZN39_INTERNAL_97c7cae4_4_k_cu_865f60ef_28034cuda3std3__441_GLOBAL__N__97c7cae4_4_k_cu_865f60ef_28036ignoreE,@object
	.size		_ZN39_INTERNAL_97c7cae4_4_k_cu_865f60ef_28034cuda3std3__441_GLOBAL__N__97c7cae4_4_k_cu_865f60ef_28036ignoreE,(_ZN39_INTERNAL_97c7cae4_4_k_cu_865f60ef_28034cute7productE - _ZN39_INTERNAL_97c7cae4_4_k_cu_865f60ef_28034cuda3std3__441_GLOBAL__N__97c7cae4_4_k_cu_865f60ef_28036ignoreE)
_ZN39_INTERNAL_97c7cae4_4_k_cu_865f60ef_28034cuda3std3__441_GLOBAL__N__97c7cae4_4_k_cu_865f60ef_28036ignoreE:
	.zero		1
	.type		_ZN39_INTERNAL_97c7cae4_4_k_cu_865f60ef_28034cute7productE,@object
	.size		_ZN39_INTERNAL_97c7cae4_4_k_cu_865f60ef_28034cute7productE,(_ZN39_INTERNAL_97c7cae4_4_k_cu_865f60ef_28034cuda3std3__45__cpo3endE - _ZN39_INTERNAL_97c7cae4_4_k_cu_865f60ef_28034cute7productE)
_ZN39_INTERNAL_97c7cae4_4_k_cu_865f60ef_28034cute7productE:
	.zero		1
	.type		_ZN39_INTERNAL_97c7cae4_4_k_cu_865f60ef_28034cuda3std3__45__cpo3endE,@object
	.size		_ZN39_INTERNAL_97c7cae4_4_k_cu_865f60ef_28034cuda3std3__45__cpo3endE,(_ZN39_INTERNAL_97c7cae4_4_k_cu_865f60ef_28034cuda3std3__419piecewise_constructE - _ZN39_INTERNAL_97c7cae4_4_k_cu_865f60ef_28034cuda3std3__45__cpo3endE)
_ZN39_INTERNAL_97c7cae4_4_k_cu_865f60ef_28034cuda3std3__45__cpo3endE:
	.zero		1
	.type		_ZN39_INTERNAL_97c7cae4_4_k_cu_865f60ef_28034cuda3std3__419piecewise_constructE,@object
	.size		_ZN39_INTERNAL_97c7cae4_4_k_cu_865f60ef_28034cuda3std3__419piecewise_constructE,(_ZN39_INTERNAL_97c7cae4_4_k_cu_865f60ef_28034cuda3std3__45__cpo4cendE - _ZN39_INTERNAL_97c7cae4_4_k_cu_865f60ef_28034cuda3std3__419piecewise_constructE)
_ZN39_INTERNAL_97c7cae4_4_k_cu_865f60ef_28034cuda3std3__419piecewise_constructE:
	.zero		1
	.type		_ZN39_INTERNAL_97c7cae4_4_k_cu_865f60ef_28034cuda3std3__45__cpo4cendE,@object
	.size		_ZN39_INTERNAL_97c7cae4_4_k_cu_865f60ef_28034cuda3std3__45__cpo4cendE,(_ZN39_INTERNAL_97c7cae4_4_k_cu_865f60ef_28034cuda3std6ranges3__45__cpo4swapE - _ZN39_INTERNAL_97c7cae4_4_k_cu_865f60ef_28034cuda3std3__45__cpo4cendE)
_ZN39_INTERNAL_97c7cae4_4_k_cu_865f60ef_28034cuda3std3__45__cpo4cendE:
	.zero		1
	.type		_ZN39_INTERNAL_97c7cae4_4_k_cu_865f60ef_28034cuda3std6ranges3__45__cpo4swapE,@object
	.size		_ZN39_INTERNAL_97c7cae4_4_k_cu_865f60ef_28034cuda3std6ranges3__45__cpo4swapE,(.L_7 - _ZN39_INTERNAL_97c7cae4_4_k_cu_865f60ef_28034cuda3std6ranges3__45__cpo4swapE)
_ZN39_INTERNAL_97c7cae4_4_k_cu_865f60ef_28034cuda3std6ranges3__45__cpo4swapE:
	.zero		1
.L_7:


//--------------------- .nv.constant0._ZN7cutlass13device_kernelINS_4gemm6kernel13GemmUniversalIN4cute5tupleIJiiiiEEENS1_10collective13CollectiveMmaINS1_40MainloopSm90TmaGmmaWarpSpecializedSparseILi5ENS5_IJNS4_1CILi1EEESB_SB_EEENS1_32KernelTmaWarpSpecializedPingpongEEENS5_IJNSA_ILi64EEENSA_ILi128EEESG_EEENS_6half_tENS5_IJNS4_6LayoutINS5_IJiNS5_IJNSA_ILi2EEEiEEEiEEENS5_IJlNS5_IJSB_SK_EEElEEEEENSJ_INS5_IJNS5_IJNS5_IJNSA_ILi8EEESK_NSA_ILi4EEEEEEiEEENS5_IJNS5_IJNSA_ILi16EEESK_SR_EEEiEEEiEEENS5_IJNS5_IJNS5_IJSG_SU_NSA_ILi2048EEEEEENSA_ILi8192EEEEEENS5_IJNS5_IJSB_NSA_ILi1024EEENSA_ILi32EEEEEElEEElEEEEEEEESI_NS5_IJlSB_lEEENS4_8TiledMMAINS4_8MMA_AtomIJNS4_4SM904GMMA6SPARSE27GMMA_64x128x32_F32F16F16_SSILNS1D_5MajorE0ELS1G_0ELNS1D_7ScaleInE1ELS1H_1ELNS1D_9SparseSelE0EEEEEENSJ_ISC_NS5_IJNSA_ILi0EEES1L_S1L_EEEEENS5_IJNS4_10UnderscoreES1O_S1O_EEEEENS4_13SM90_TMA_LOADENS4_14ComposedLayoutINS4_7SwizzleILi3ELi4ELi3EEENS4_25smem_sparse_ptr_flag_bitsILi2ELi16EEENSJ_INS5_IJNS5_IJSB_SQ_EEENS5_IJSK_SF_EEEEEENS5_IJNS5_IJS1L_SG_EEESN_EEEEEEEvNS4_8identityES1R_NS1S_IS1U_NS4_18smem_ptr_flag_bitsILi16EEENSJ_INS5_IJSQ_SF_EEENS5_IJSF_SB_EEEEEEEvS24_EENS_8epilogue10collective6detail29Sm90TmaWarpSpecializedAdapterINS2D_15DefaultEpilogueIfNS5_IJSB_llEEES2H_NS2C_6thread17LinearCombinationIfLi1EffLNS2I_9ScaleType4KindE0ELNS_15FloatRoundStyleE2EfEENS1_15EpilogueDefaultEEEEEvvEEEEvNT_6ParamsE --------------------------
	.section	.nv.constant0._ZN7cutlass13device_kernelINS_4gemm6kernel13GemmUniversalIN4cute5tupleIJiiiiEEENS1_10collective13CollectiveMmaINS1_40MainloopSm90TmaGmmaWarpSpecializedSparseILi5ENS5_IJNS4_1CILi1EEESB_SB_EEENS1_32KernelTmaWarpSpecializedPingpongEEENS5_IJNSA_ILi64EEENSA_ILi128EEESG_EEENS_6half_tENS5_IJNS4_6LayoutINS5_IJiNS5_IJNSA_ILi2EEEiEEEiEEENS5_IJlNS5_IJSB_SK_EEElEEEEENSJ_INS5_IJNS5_IJNS5_IJNSA_ILi8EEESK_NSA_ILi4EEEEEEiEEENS5_IJNS5_IJNSA_ILi16EEESK_SR_EEEiEEEiEEENS5_IJNS5_IJNS5_IJSG_SU_NSA_ILi2048EEEEEENSA_ILi8192EEEEEENS5_IJNS5_IJSB_NSA_ILi1024EEENSA_ILi32EEEEEElEEElEEEEEEEESI_NS5_IJlSB_lEEENS4_8TiledMMAINS4_8MMA_AtomIJNS4_4SM904GMMA6SPARSE27GMMA_64x128x32_F32F16F16_SSILNS1D_5MajorE0ELS1G_0ELNS1D_7ScaleInE1ELS1H_1ELNS1D_9SparseSelE0EEEEEENSJ_ISC_NS5_IJNSA_ILi0EEES1L_S1L_EEEEENS5_IJNS4_10UnderscoreES1O_S1O_EEEEENS4_13SM90_TMA_LOADENS4_14ComposedLayoutINS4_7SwizzleILi3ELi4ELi3EEENS4_25smem_sparse_ptr_flag_bitsILi2ELi16EEENSJ_INS5_IJNS5_IJSB_SQ_EEENS5_IJSK_SF_EEEEEENS5_IJNS5_IJS1L_SG_EEESN_EEEEEEEvNS4_8identityES1R_NS1S_IS1U_NS4_18smem_ptr_flag_bitsILi16EEENSJ_INS5_IJSQ_SF_EEENS5_IJSF_SB_EEEEEEEvS24_EENS_8epilogue10collective6detail29Sm90TmaWarpSpecializedAdapterINS2D_15DefaultEpilogueIfNS5_IJSB_llEEES2H_NS2C_6thread17LinearCombinationIfLi1EffLNS2I_9ScaleType4KindE0ELNS_15FloatRoundStyleE2EfEENS1_15EpilogueDefaultEEEEEvvEEEEvNT_6ParamsE,"a",@progbits
	.sectionflags	@""
	.align	4
.nv.constant0._ZN7cutlass13device_kernelINS_4gemm6kernel13GemmUniversalIN4cute5tupleIJiiiiEEENS1_10collective13CollectiveMmaINS1_40MainloopSm90TmaGmmaWarpSpecializedSparseILi5ENS5_IJNS4_1CILi1EEESB_SB_EEENS1_32KernelTmaWarpSpecializedPingpongEEENS5_IJNSA_ILi64EEENSA_ILi128EEESG_EEENS_6half_tENS5_IJNS4_6LayoutINS5_IJiNS5_IJNSA_ILi2EEEiEEEiEEENS5_IJlNS5_IJSB_SK_EEElEEEEENSJ_INS5_IJNS5_IJNS5_IJNSA_ILi8EEESK_NSA_ILi4EEEEEEiEEENS5_IJNS5_IJNSA_ILi16EEESK_SR_EEEiEEEiEEENS5_IJNS5_IJNS5_IJSG_SU_NSA_ILi2048EEEEEENSA_ILi8192EEEEEENS5_IJNS5_IJSB_NSA_ILi1024EEENSA_ILi32EEEEEElEEElEEEEEEEESI_NS5_IJlSB_lEEENS4_8TiledMMAINS4_8MMA_AtomIJNS4_4SM904GMMA6SPARSE27GMMA_64x128x32_F32F16F16_SSILNS1D_5MajorE0ELS1G_0ELNS1D_7ScaleInE1ELS1H_1ELNS1D_9SparseSelE0EEEEEENSJ_ISC_NS5_IJNSA_ILi0EEES1L_S1L_EEEEENS5_IJNS4_10UnderscoreES1O_S1O_EEEEENS4_13SM90_TMA_LOADENS4_14ComposedLayoutINS4_7SwizzleILi3ELi4ELi3EEENS4_25smem_sparse_ptr_flag_bitsILi2ELi16EEENSJ_INS5_IJNS5_IJSB_SQ_EEENS5_IJSK_SF_EEEEEENS5_IJNS5_IJS1L_SG_EEESN_EEEEEEEvNS4_8identityES1R_NS1S_IS1U_NS4_18smem_ptr_flag_bitsILi16EEENSJ_INS5_IJSQ_SF_EEENS5_IJSF_SB_EEEEEEEvS24_EENS_8epilogue10collective6detail29Sm90TmaWarpSpecializedAdapterINS2D_15DefaultEpilogueIfNS5_IJSB_llEEES2H_NS2C_6thread17LinearCombinationIfLi1EffLNS2I_9ScaleType4KindE0ELNS_15FloatRoundStyleE2EfEENS1_15EpilogueDefaultEEEEEvvEEEEvNT_6ParamsE:
	.zero		1920


//--------------------- SYMBOLS --------------------------

	.type		.nv.reservedSmem.offset0,@object
	.size		.nv.reservedSmem.offset0,0x4
